//
// Generated by NVIDIA NVVM Compiler
//
// Compiler Build ID: CL-36424714
// Cuda compilation tools, release 13.0, V13.0.88
// Based on NVVM 20.0.0
//

.version 9.0
.target sm_100
.address_size 64

	// .globl	_Z4testPimi
.extern .func  (.param .b32 func_retval0) vprintf
(
	.param .b64 vprintf_param_0,
	.param .b64 vprintf_param_1
)
;
// _ZZ3caliiiiiiiPimiiE4dist has been demoted
// _ZZ3caliiiiiiiPimiiE8rowBlock has been demoted
// _ZZ3caliiiiiiiPimiiE8colBlock has been demoted
.global .align 1 .b8 $str[10] = {10, 100, 101, 118, 105, 99, 101, 58, 10};
.global .align 1 .b8 $str$1[4] = {37, 100, 32};
.global .align 1 .b8 $str$2[2] = {10};

.visible .entry _Z4testPimi(
	.param .u64 .ptr .align 1 _Z4testPimi_param_0,
	.param .u64 _Z4testPimi_param_1,
	.param .u32 _Z4testPimi_param_2
)
{
	.local .align 8 .b8 	__local_depot0[8];
	.reg .b64 	%SP;
	.reg .b64 	%SPL;
	.reg .pred 	%p<12>;
	.reg .b32 	%r<122>;
	.reg .b64 	%rd<42>;

	mov.u64 	%SPL, __local_depot0;
	cvta.local.u64 	%SP, %SPL;
	ld.param.u64 	%rd10, [_Z4testPimi_param_0];
	ld.param.u64 	%rd9, [_Z4testPimi_param_1];
	ld.param.u32 	%r17, [_Z4testPimi_param_2];
	cvta.to.global.u64 	%rd1, %rd10;
	add.u64 	%rd11, %SP, 0;
	add.u64 	%rd2, %SPL, 0;
	mov.u64 	%rd12, $str;
	cvta.global.u64 	%rd13, %rd12;
	{ // callseq 0, 0
	.param .b64 param0;
	st.param.b64 	[param0], %rd13;
	.param .b64 param1;
	st.param.b64 	[param1], 0;
	.param .b32 retval0;
	call.uni (retval0), 
	vprintf, 
	(
	param0, 
	param1
	);
	ld.param.b32 	%r18, [retval0];
	} // callseq 0
	setp.lt.s32 	%p1, %r17, 1;
	@%p1 bra 	$L__BB0_16;
	and.b32  	%r1, %r17, 15;
	add.s32 	%r2, %r1, -1;
	and.b32  	%r3, %r17, 7;
	add.s32 	%r4, %r3, -1;
	and.b32  	%r5, %r17, 2147483632;
	and.b32  	%r6, %r17, 3;
	neg.s32 	%r7, %r5;
	mov.b32 	%r117, 0;
	mov.u64 	%rd39, $str$2;
	mov.u64 	%rd30, $str$1;
$L__BB0_2:
	setp.lt.u32 	%p2, %r17, 16;
	cvt.u64.u32 	%rd14, %r117;
	mul.lo.s64 	%rd3, %rd9, %rd14;
	mov.b32 	%r120, 0;
	@%p2 bra 	$L__BB0_5;
	add.s64 	%rd15, %rd1, %rd3;
	add.s64 	%rd41, %rd15, 32;
	mov.u32 	%r118, %r7;
$L__BB0_4:
	.pragma "nounroll";
	ld.global.u32 	%r22, [%rd41+-32];
	st.local.u32 	[%rd2], %r22;
	mov.u64 	%rd16, $str$1;
	cvta.global.u64 	%rd17, %rd16;
	add.u64 	%rd18, %SP, 0;
	{ // callseq 1, 0
	.param .b64 param0;
	st.param.b64 	[param0], %rd17;
	.param .b64 param1;
	st.param.b64 	[param1], %rd18;
	.param .b32 retval0;
	call.uni (retval0), 
	vprintf, 
	(
	param0, 
	param1
	);
	ld.param.b32 	%r23, [retval0];
	} // callseq 1
	ld.global.u32 	%r25, [%rd41+-28];
	st.local.u32 	[%rd2], %r25;
	{ // callseq 2, 0
	.param .b64 param0;
	st.param.b64 	[param0], %rd17;
	.param .b64 param1;
	st.param.b64 	[param1], %rd18;
	.param .b32 retval0;
	call.uni (retval0), 
	vprintf, 
	(
	param0, 
	param1
	);
	ld.param.b32 	%r26, [retval0];
	} // callseq 2
	ld.global.u32 	%r28, [%rd41+-24];
	st.local.u32 	[%rd2], %r28;
	{ // callseq 3, 0
	.param .b64 param0;
	st.param.b64 	[param0], %rd17;
	.param .b64 param1;
	st.param.b64 	[param1], %rd18;
	.param .b32 retval0;
	call.uni (retval0), 
	vprintf, 
	(
	param0, 
	param1
	);
	ld.param.b32 	%r29, [retval0];
	} // callseq 3
	ld.global.u32 	%r31, [%rd41+-20];
	st.local.u32 	[%rd2], %r31;
	{ // callseq 4, 0
	.param .b64 param0;
	st.param.b64 	[param0], %rd17;
	.param .b64 param1;
	st.param.b64 	[param1], %rd18;
	.param .b32 retval0;
	call.uni (retval0), 
	vprintf, 
	(
	param0, 
	param1
	);
	ld.param.b32 	%r32, [retval0];
	} // callseq 4
	ld.global.u32 	%r34, [%rd41+-16];
	st.local.u32 	[%rd2], %r34;
	{ // callseq 5, 0
	.param .b64 param0;
	st.param.b64 	[param0], %rd17;
	.param .b64 param1;
	st.param.b64 	[param1], %rd18;
	.param .b32 retval0;
	call.uni (retval0), 
	vprintf, 
	(
	param0, 
	param1
	);
	ld.param.b32 	%r35, [retval0];
	} // callseq 5
	ld.global.u32 	%r37, [%rd41+-12];
	st.local.u32 	[%rd2], %r37;
	{ // callseq 6, 0
	.param .b64 param0;
	st.param.b64 	[param0], %rd17;
	.param .b64 param1;
	st.param.b64 	[param1], %rd18;
	.param .b32 retval0;
	call.uni (retval0), 
	vprintf, 
	(
	param0, 
	param1
	);
	ld.param.b32 	%r38, [retval0];
	} // callseq 6
	ld.global.u32 	%r40, [%rd41+-8];
	st.local.u32 	[%rd2], %r40;
	{ // callseq 7, 0
	.param .b64 param0;
	st.param.b64 	[param0], %rd17;
	.param .b64 param1;
	st.param.b64 	[param1], %rd18;
	.param .b32 retval0;
	call.uni (retval0), 
	vprintf, 
	(
	param0, 
	param1
	);
	ld.param.b32 	%r41, [retval0];
	} // callseq 7
	ld.global.u32 	%r43, [%rd41+-4];
	st.local.u32 	[%rd2], %r43;
	{ // callseq 8, 0
	.param .b64 param0;
	st.param.b64 	[param0], %rd17;
	.param .b64 param1;
	st.param.b64 	[param1], %rd18;
	.param .b32 retval0;
	call.uni (retval0), 
	vprintf, 
	(
	param0, 
	param1
	);
	ld.param.b32 	%r44, [retval0];
	} // callseq 8
	ld.global.u32 	%r46, [%rd41];
	st.local.u32 	[%rd2], %r46;
	{ // callseq 9, 0
	.param .b64 param0;
	st.param.b64 	[param0], %rd17;
	.param .b64 param1;
	st.param.b64 	[param1], %rd18;
	.param .b32 retval0;
	call.uni (retval0), 
	vprintf, 
	(
	param0, 
	param1
	);
	ld.param.b32 	%r47, [retval0];
	} // callseq 9
	ld.global.u32 	%r49, [%rd41+4];
	st.local.u32 	[%rd2], %r49;
	{ // callseq 10, 0
	.param .b64 param0;
	st.param.b64 	[param0], %rd17;
	.param .b64 param1;
	st.param.b64 	[param1], %rd18;
	.param .b32 retval0;
	call.uni (retval0), 
	vprintf, 
	(
	param0, 
	param1
	);
	ld.param.b32 	%r50, [retval0];
	} // callseq 10
	ld.global.u32 	%r52, [%rd41+8];
	st.local.u32 	[%rd2], %r52;
	{ // callseq 11, 0
	.param .b64 param0;
	st.param.b64 	[param0], %rd17;
	.param .b64 param1;
	st.param.b64 	[param1], %rd18;
	.param .b32 retval0;
	call.uni (retval0), 
	vprintf, 
	(
	param0, 
	param1
	);
	ld.param.b32 	%r53, [retval0];
	} // callseq 11
	ld.global.u32 	%r55, [%rd41+12];
	st.local.u32 	[%rd2], %r55;
	{ // callseq 12, 0
	.param .b64 param0;
	st.param.b64 	[param0], %rd17;
	.param .b64 param1;
	st.param.b64 	[param1], %rd18;
	.param .b32 retval0;
	call.uni (retval0), 
	vprintf, 
	(
	param0, 
	param1
	);
	ld.param.b32 	%r56, [retval0];
	} // callseq 12
	ld.global.u32 	%r58, [%rd41+16];
	st.local.u32 	[%rd2], %r58;
	{ // callseq 13, 0
	.param .b64 param0;
	st.param.b64 	[param0], %rd17;
	.param .b64 param1;
	st.param.b64 	[param1], %rd18;
	.param .b32 retval0;
	call.uni (retval0), 
	vprintf, 
	(
	param0, 
	param1
	);
	ld.param.b32 	%r59, [retval0];
	} // callseq 13
	ld.global.u32 	%r61, [%rd41+20];
	st.local.u32 	[%rd2], %r61;
	{ // callseq 14, 0
	.param .b64 param0;
	st.param.b64 	[param0], %rd17;
	.param .b64 param1;
	st.param.b64 	[param1], %rd18;
	.param .b32 retval0;
	call.uni (retval0), 
	vprintf, 
	(
	param0, 
	param1
	);
	ld.param.b32 	%r62, [retval0];
	} // callseq 14
	ld.global.u32 	%r64, [%rd41+24];
	st.local.u32 	[%rd2], %r64;
	{ // callseq 15, 0
	.param .b64 param0;
	st.param.b64 	[param0], %rd17;
	.param .b64 param1;
	st.param.b64 	[param1], %rd18;
	.param .b32 retval0;
	call.uni (retval0), 
	vprintf, 
	(
	param0, 
	param1
	);
	ld.param.b32 	%r65, [retval0];
	} // callseq 15
	ld.global.u32 	%r67, [%rd41+28];
	st.local.u32 	[%rd2], %r67;
	{ // callseq 16, 0
	.param .b64 param0;
	st.param.b64 	[param0], %rd17;
	.param .b64 param1;
	st.param.b64 	[param1], %rd18;
	.param .b32 retval0;
	call.uni (retval0), 
	vprintf, 
	(
	param0, 
	param1
	);
	ld.param.b32 	%r68, [retval0];
	} // callseq 16
	add.s32 	%r118, %r118, 16;
	add.s64 	%rd41, %rd41, 64;
	setp.ne.s32 	%p3, %r118, 0;
	mov.u32 	%r120, %r5;
	@%p3 bra 	$L__BB0_4;
$L__BB0_5:
	setp.eq.s32 	%p4, %r1, 0;
	@%p4 bra 	$L__BB0_15;
	add.s64 	%rd7, %rd1, %rd3;
	setp.lt.u32 	%p5, %r2, 7;
	@%p5 bra 	$L__BB0_8;
	mul.wide.u32 	%rd19, %r120, 4;
	add.s64 	%rd20, %rd7, %rd19;
	ld.global.u32 	%r70, [%rd20];
	st.local.u32 	[%rd2], %r70;
	mov.u64 	%rd21, $str$1;
	cvta.global.u64 	%rd22, %rd21;
	add.u64 	%rd23, %SP, 0;
	{ // callseq 17, 0
	.param .b64 param0;
	st.param.b64 	[param0], %rd22;
	.param .b64 param1;
	st.param.b64 	[param1], %rd23;
	.param .b32 retval0;
	call.uni (retval0), 
	vprintf, 
	(
	param0, 
	param1
	);
	ld.param.b32 	%r71, [retval0];
	} // callseq 17
	ld.global.u32 	%r73, [%rd20+4];
	st.local.u32 	[%rd2], %r73;
	{ // callseq 18, 0
	.param .b64 param0;
	st.param.b64 	[param0], %rd22;
	.param .b64 param1;
	st.param.b64 	[param1], %rd23;
	.param .b32 retval0;
	call.uni (retval0), 
	vprintf, 
	(
	param0, 
	param1
	);
	ld.param.b32 	%r74, [retval0];
	} // callseq 18
	ld.global.u32 	%r76, [%rd20+8];
	st.local.u32 	[%rd2], %r76;
	{ // callseq 19, 0
	.param .b64 param0;
	st.param.b64 	[param0], %rd22;
	.param .b64 param1;
	st.param.b64 	[param1], %rd23;
	.param .b32 retval0;
	call.uni (retval0), 
	vprintf, 
	(
	param0, 
	param1
	);
	ld.param.b32 	%r77, [retval0];
	} // callseq 19
	ld.global.u32 	%r79, [%rd20+12];
	st.local.u32 	[%rd2], %r79;
	{ // callseq 20, 0
	.param .b64 param0;
	st.param.b64 	[param0], %rd22;
	.param .b64 param1;
	st.param.b64 	[param1], %rd23;
	.param .b32 retval0;
	call.uni (retval0), 
	vprintf, 
	(
	param0, 
	param1
	);
	ld.param.b32 	%r80, [retval0];
	} // callseq 20
	ld.global.u32 	%r82, [%rd20+16];
	st.local.u32 	[%rd2], %r82;
	{ // callseq 21, 0
	.param .b64 param0;
	st.param.b64 	[param0], %rd22;
	.param .b64 param1;
	st.param.b64 	[param1], %rd23;
	.param .b32 retval0;
	call.uni (retval0), 
	vprintf, 
	(
	param0, 
	param1
	);
	ld.param.b32 	%r83, [retval0];
	} // callseq 21
	ld.global.u32 	%r85, [%rd20+20];
	st.local.u32 	[%rd2], %r85;
	{ // callseq 22, 0
	.param .b64 param0;
	st.param.b64 	[param0], %rd22;
	.param .b64 param1;
	st.param.b64 	[param1], %rd23;
	.param .b32 retval0;
	call.uni (retval0), 
	vprintf, 
	(
	param0, 
	param1
	);
	ld.param.b32 	%r86, [retval0];
	} // callseq 22
	ld.global.u32 	%r88, [%rd20+24];
	st.local.u32 	[%rd2], %r88;
	{ // callseq 23, 0
	.param .b64 param0;
	st.param.b64 	[param0], %rd22;
	.param .b64 param1;
	st.param.b64 	[param1], %rd23;
	.param .b32 retval0;
	call.uni (retval0), 
	vprintf, 
	(
	param0, 
	param1
	);
	ld.param.b32 	%r89, [retval0];
	} // callseq 23
	ld.global.u32 	%r91, [%rd20+28];
	st.local.u32 	[%rd2], %r91;
	{ // callseq 24, 0
	.param .b64 param0;
	st.param.b64 	[param0], %rd22;
	.param .b64 param1;
	st.param.b64 	[param1], %rd23;
	.param .b32 retval0;
	call.uni (retval0), 
	vprintf, 
	(
	param0, 
	param1
	);
	ld.param.b32 	%r92, [retval0];
	} // callseq 24
	add.s32 	%r120, %r120, 8;
$L__BB0_8:
	setp.eq.s32 	%p6, %r3, 0;
	@%p6 bra 	$L__BB0_15;
	setp.lt.u32 	%p7, %r4, 3;
	@%p7 bra 	$L__BB0_11;
	mul.wide.u32 	%rd24, %r120, 4;
	add.s64 	%rd25, %rd7, %rd24;
	ld.global.u32 	%r94, [%rd25];
	st.local.u32 	[%rd2], %r94;
	mov.u64 	%rd26, $str$1;
	cvta.global.u64 	%rd27, %rd26;
	add.u64 	%rd28, %SP, 0;
	{ // callseq 25, 0
	.param .b64 param0;
	st.param.b64 	[param0], %rd27;
	.param .b64 param1;
	st.param.b64 	[param1], %rd28;
	.param .b32 retval0;
	call.uni (retval0), 
	vprintf, 
	(
	param0, 
	param1
	);
	ld.param.b32 	%r95, [retval0];
	} // callseq 25
	ld.global.u32 	%r97, [%rd25+4];
	st.local.u32 	[%rd2], %r97;
	{ // callseq 26, 0
	.param .b64 param0;
	st.param.b64 	[param0], %rd27;
	.param .b64 param1;
	st.param.b64 	[param1], %rd28;
	.param .b32 retval0;
	call.uni (retval0), 
	vprintf, 
	(
	param0, 
	param1
	);
	ld.param.b32 	%r98, [retval0];
	} // callseq 26
	ld.global.u32 	%r100, [%rd25+8];
	st.local.u32 	[%rd2], %r100;
	{ // callseq 27, 0
	.param .b64 param0;
	st.param.b64 	[param0], %rd27;
	.param .b64 param1;
	st.param.b64 	[param1], %rd28;
	.param .b32 retval0;
	call.uni (retval0), 
	vprintf, 
	(
	param0, 
	param1
	);
	ld.param.b32 	%r101, [retval0];
	} // callseq 27
	ld.global.u32 	%r103, [%rd25+12];
	st.local.u32 	[%rd2], %r103;
	{ // callseq 28, 0
	.param .b64 param0;
	st.param.b64 	[param0], %rd27;
	.param .b64 param1;
	st.param.b64 	[param1], %rd28;
	.param .b32 retval0;
	call.uni (retval0), 
	vprintf, 
	(
	param0, 
	param1
	);
	ld.param.b32 	%r104, [retval0];
	} // callseq 28
	add.s32 	%r120, %r120, 4;
$L__BB0_11:
	setp.eq.s32 	%p8, %r6, 0;
	@%p8 bra 	$L__BB0_15;
	setp.eq.s32 	%p9, %r6, 1;
	mul.wide.u32 	%rd29, %r120, 4;
	add.s64 	%rd8, %rd7, %rd29;
	ld.global.u32 	%r106, [%rd8];
	st.local.u32 	[%rd2], %r106;
	cvta.global.u64 	%rd31, %rd30;
	{ // callseq 29, 0
	.param .b64 param0;
	st.param.b64 	[param0], %rd31;
	.param .b64 param1;
	st.param.b64 	[param1], %rd11;
	.param .b32 retval0;
	call.uni (retval0), 
	vprintf, 
	(
	param0, 
	param1
	);
	ld.param.b32 	%r107, [retval0];
	} // callseq 29
	@%p9 bra 	$L__BB0_15;
	setp.eq.s32 	%p10, %r6, 2;
	ld.global.u32 	%r109, [%rd8+4];
	st.local.u32 	[%rd2], %r109;
	mov.u64 	%rd33, $str$1;
	cvta.global.u64 	%rd34, %rd33;
	add.u64 	%rd35, %SP, 0;
	{ // callseq 30, 0
	.param .b64 param0;
	st.param.b64 	[param0], %rd34;
	.param .b64 param1;
	st.param.b64 	[param1], %rd35;
	.param .b32 retval0;
	call.uni (retval0), 
	vprintf, 
	(
	param0, 
	param1
	);
	ld.param.b32 	%r110, [retval0];
	} // callseq 30
	@%p10 bra 	$L__BB0_15;
	ld.global.u32 	%r112, [%rd8+8];
	st.local.u32 	[%rd2], %r112;
	cvta.global.u64 	%rd37, %rd33;
	{ // callseq 31, 0
	.param .b64 param0;
	st.param.b64 	[param0], %rd37;
	.param .b64 param1;
	st.param.b64 	[param1], %rd35;
	.param .b32 retval0;
	call.uni (retval0), 
	vprintf, 
	(
	param0, 
	param1
	);
	ld.param.b32 	%r113, [retval0];
	} // callseq 31
$L__BB0_15:
	cvta.global.u64 	%rd40, %rd39;
	{ // callseq 32, 0
	.param .b64 param0;
	st.param.b64 	[param0], %rd40;
	.param .b64 param1;
	st.param.b64 	[param1], 0;
	.param .b32 retval0;
	call.uni (retval0), 
	vprintf, 
	(
	param0, 
	param1
	);
	ld.param.b32 	%r115, [retval0];
	} // callseq 32
	add.s32 	%r117, %r117, 1;
	setp.ne.s32 	%p11, %r117, %r17;
	@%p11 bra 	$L__BB0_2;
$L__BB0_16:
	ret;

}
	// .globl	_Z3caliiiiiiiPimii
.visible .entry _Z3caliiiiiiiPimii(
	.param .u32 _Z3caliiiiiiiPimii_param_0,
	.param .u32 _Z3caliiiiiiiPimii_param_1,
	.param .u32 _Z3caliiiiiiiPimii_param_2,
	.param .u32 _Z3caliiiiiiiPimii_param_3,
	.param .u32 _Z3caliiiiiiiPimii_param_4,
	.param .u32 _Z3caliiiiiiiPimii_param_5,
	.param .u32 _Z3caliiiiiiiPimii_param_6,
	.param .u64 .ptr .align 1 _Z3caliiiiiiiPimii_param_7,
	.param .u64 _Z3caliiiiiiiPimii_param_8,
	.param .u32 _Z3caliiiiiiiPimii_param_9,
	.param .u32 _Z3caliiiiiiiPimii_param_10
)
{
	.reg .pred 	%p<59>;
	.reg .b32 	%r<115>;
	.reg .b64 	%rd<14>;
	// demoted variable
	.shared .align 4 .b8 _ZZ3caliiiiiiiPimiiE4dist[4096];
	// demoted variable
	.shared .align 4 .b8 _ZZ3caliiiiiiiPimiiE8rowBlock[4096];
	// demoted variable
	.shared .align 4 .b8 _ZZ3caliiiiiiiPimiiE8colBlock[4096];
	ld.param.u32 	%r40, [_Z3caliiiiiiiPimii_param_0];
	ld.param.u32 	%r41, [_Z3caliiiiiiiPimii_param_1];
	ld.param.u32 	%r44, [_Z3caliiiiiiiPimii_param_2];
	ld.param.u32 	%r45, [_Z3caliiiiiiiPimii_param_3];
	ld.param.u32 	%r46, [_Z3caliiiiiiiPimii_param_4];
	ld.param.u32 	%r47, [_Z3caliiiiiiiPimii_param_5];
	ld.param.u32 	%r48, [_Z3caliiiiiiiPimii_param_6];
	ld.param.u64 	%rd6, [_Z3caliiiiiiiPimii_param_7];
	ld.param.u64 	%rd5, [_Z3caliiiiiiiPimii_param_8];
	ld.param.u32 	%r43, [_Z3caliiiiiiiPimii_param_9];
	cvta.to.global.u64 	%rd1, %rd6;
	mov.u32 	%r49, %ctaid.x;
	mov.u32 	%r50, %ntid.x;
	mov.u32 	%r1, %tid.x;
	mad.lo.s32 	%r51, %r49, %r50, %r1;
	mov.u32 	%r53, %ctaid.y;
	mov.u32 	%r54, %ntid.y;
	mov.u32 	%r2, %tid.y;
	mad.lo.s32 	%r55, %r53, %r54, %r2;
	mad.lo.s32 	%r3, %r44, %r40, %r51;
	mul.lo.s32 	%r57, %r45, %r40;
	add.s32 	%r4, %r57, %r55;
	max.s32 	%r59, %r3, %r4;
	setp.lt.s32 	%p5, %r59, %r48;
	mul.lo.s32 	%r60, %r46, %r40;
	setp.lt.s32 	%p6, %r51, %r60;
	and.pred  	%p7, %p5, %p6;
	mul.lo.s32 	%r62, %r47, %r40;
	setp.lt.s32 	%p8, %r55, %r62;
	and.pred  	%p1, %p7, %p8;
	cvt.s64.s32 	%rd7, %r4;
	mad.lo.s64 	%rd2, %rd5, %rd7, %rd1;
	mul.wide.s32 	%rd8, %r3, 4;
	add.s64 	%rd3, %rd2, %rd8;
	shl.b32 	%r64, %r2, 7;
	mov.u32 	%r65, _ZZ3caliiiiiiiPimiiE4dist;
	add.s32 	%r66, %r65, %r64;
	shl.b32 	%r67, %r1, 2;
	add.s32 	%r5, %r66, %r67;
	not.pred 	%p9, %p1;
	@%p9 bra 	$L__BB1_2;
	ld.global.u32 	%r68, [%rd3];
	st.shared.u32 	[%r5], %r68;
$L__BB1_2:
	setp.lt.s32 	%p10, %r43, 1;
	@%p10 bra 	$L__BB1_59;
	mul.lo.s32 	%r70, %r41, %r40;
	add.s32 	%r6, %r70, %r1;
	add.s32 	%r71, %r70, %r40;
	min.s32 	%r7, %r71, %r48;
	mov.u32 	%r73, _ZZ3caliiiiiiiPimiiE8rowBlock;
	add.s32 	%r8, %r73, %r64;
	add.s32 	%r9, %r8, %r67;
	add.s32 	%r10, %r70, %r2;
	add.s64 	%rd4, %rd1, %rd8;
	mov.u32 	%r75, _ZZ3caliiiiiiiPimiiE8colBlock;
	add.s32 	%r12, %r75, %r67;
	add.s32 	%r11, %r12, %r64;
	setp.gt.s32 	%p11, %r40, 0;
	setp.lt.s32 	%p12, %r70, %r48;
	and.pred  	%p2, %p11, %p12;
	setp.ge.s32 	%p13, %r3, %r70;
	setp.lt.s32 	%p14, %r3, %r71;
	and.pred  	%p3, %p13, %p14;
	setp.ge.s32 	%p15, %r4, %r70;
	setp.lt.s32 	%p16, %r4, %r71;
	and.pred  	%p4, %p15, %p16;
	not.b32 	%r76, %r70;
	add.s32 	%r77, %r48, %r76;
	min.s32 	%r78, %r40, 32;
	add.s32 	%r79, %r78, -1;
	min.u32 	%r13, %r77, %r79;
	add.s32 	%r80, %r13, 1;
	and.b32  	%r14, %r80, 3;
	and.b32  	%r15, %r80, -4;
	add.s32 	%r16, %r8, 8;
	add.s32 	%r17, %r12, 256;
	mov.b32 	%r110, 0;
	not.pred 	%p23, %p2;
$L__BB1_4:
	setp.ge.s32 	%p17, %r4, %r48;
	shl.b32 	%r19, %r110, 5;
	add.s32 	%r20, %r6, %r19;
	setp.ge.s32 	%p18, %r20, %r7;
	or.pred  	%p19, %p18, %p17;
	@%p19 bra 	$L__BB1_6;
	mul.wide.s32 	%rd10, %r20, 4;
	add.s64 	%rd11, %rd2, %rd10;
	ld.global.u32 	%r81, [%rd11];
	st.shared.u32 	[%r9], %r81;
$L__BB1_6:
	setp.ge.s32 	%p20, %r3, %r48;
	add.s32 	%r21, %r10, %r19;
	setp.ge.s32 	%p21, %r21, %r7;
	or.pred  	%p22, %p20, %p21;
	@%p22 bra 	$L__BB1_8;
	cvt.s64.s32 	%rd12, %r21;
	mad.lo.s64 	%rd13, %rd5, %rd12, %rd4;
	ld.global.u32 	%r82, [%rd13];
	st.shared.u32 	[%r11], %r82;
$L__BB1_8:
	bar.sync 	0;
	@%p23 bra 	$L__BB1_58;
	setp.lt.u32 	%p24, %r13, 3;
	mov.b32 	%r114, 0;
	@%p24 bra 	$L__BB1_36;
	add.s32 	%r84, %r13, 1;
	and.b32  	%r85, %r84, -4;
	neg.s32 	%r113, %r85;
	mov.u32 	%r111, %r17;
	mov.u32 	%r112, %r16;
$L__BB1_11:
	@%p9 bra 	$L__BB1_17;
	ld.shared.u32 	%r86, [%r112+-8];
	ld.shared.u32 	%r87, [%r111+-256];
	add.s32 	%r26, %r87, %r86;
	ld.shared.u32 	%r88, [%r5];
	setp.ge.s32 	%p26, %r26, %r88;
	@%p26 bra 	$L__BB1_17;
	st.shared.u32 	[%r5], %r26;
	not.pred 	%p27, %p3;
	@%p27 bra 	$L__BB1_15;
	st.shared.u32 	[%r9], %r26;
$L__BB1_15:
	not.pred 	%p28, %p4;
	@%p28 bra 	$L__BB1_17;
	st.shared.u32 	[%r11], %r26;
$L__BB1_17:
	bar.sync 	0;
	@%p9 bra 	$L__BB1_23;
	ld.shared.u32 	%r89, [%r112+-4];
	ld.shared.u32 	%r90, [%r111+-128];
	add.s32 	%r27, %r90, %r89;
	ld.shared.u32 	%r91, [%r5];
	setp.ge.s32 	%p30, %r27, %r91;
	@%p30 bra 	$L__BB1_23;
	st.shared.u32 	[%r5], %r27;
	not.pred 	%p31, %p3;
	@%p31 bra 	$L__BB1_21;
	st.shared.u32 	[%r9], %r27;
$L__BB1_21:
	not.pred 	%p32, %p4;
	@%p32 bra 	$L__BB1_23;
	st.shared.u32 	[%r11], %r27;
$L__BB1_23:
	bar.sync 	0;
	@%p9 bra 	$L__BB1_29;
	ld.shared.u32 	%r92, [%r112];
	ld.shared.u32 	%r93, [%r111];
	add.s32 	%r28, %r93, %r92;
	ld.shared.u32 	%r94, [%r5];
	setp.ge.s32 	%p34, %r28, %r94;
	@%p34 bra 	$L__BB1_29;
	st.shared.u32 	[%r5], %r28;
	not.pred 	%p35, %p3;
	@%p35 bra 	$L__BB1_27;
	st.shared.u32 	[%r9], %r28;
$L__BB1_27:
	not.pred 	%p36, %p4;
	@%p36 bra 	$L__BB1_29;
	st.shared.u32 	[%r11], %r28;
$L__BB1_29:
	bar.sync 	0;
	@%p9 bra 	$L__BB1_35;
	ld.shared.u32 	%r95, [%r112+4];
	ld.shared.u32 	%r96, [%r111+128];
	add.s32 	%r29, %r96, %r95;
	ld.shared.u32 	%r97, [%r5];
	setp.ge.s32 	%p38, %r29, %r97;
	@%p38 bra 	$L__BB1_35;
	st.shared.u32 	[%r5], %r29;
	not.pred 	%p39, %p3;
	@%p39 bra 	$L__BB1_33;
	st.shared.u32 	[%r9], %r29;
$L__BB1_33:
	not.pred 	%p40, %p4;
	@%p40 bra 	$L__BB1_35;
	st.shared.u32 	[%r11], %r29;
$L__BB1_35:
	bar.sync 	0;
	add.s32 	%r113, %r113, 4;
	add.s32 	%r112, %r112, 16;
	add.s32 	%r111, %r111, 512;
	setp.ne.s32 	%p41, %r113, 0;
	mov.u32 	%r114, %r15;
	@%p41 bra 	$L__BB1_11;
$L__BB1_36:
	setp.eq.s32 	%p42, %r14, 0;
	@%p42 bra 	$L__BB1_58;
	shl.b32 	%r98, %r114, 2;
	add.s32 	%r34, %r8, %r98;
	shl.b32 	%r99, %r114, 7;
	add.s32 	%r35, %r12, %r99;
	@%p9 bra 	$L__BB1_43;
	ld.shared.u32 	%r100, [%r34];
	ld.shared.u32 	%r101, [%r35];
	add.s32 	%r36, %r101, %r100;
	ld.shared.u32 	%r102, [%r5];
	setp.ge.s32 	%p44, %r36, %r102;
	@%p44 bra 	$L__BB1_43;
	st.shared.u32 	[%r5], %r36;
	not.pred 	%p45, %p3;
	@%p45 bra 	$L__BB1_41;
	st.shared.u32 	[%r9], %r36;
$L__BB1_41:
	not.pred 	%p46, %p4;
	@%p46 bra 	$L__BB1_43;
	st.shared.u32 	[%r11], %r36;
$L__BB1_43:
	setp.eq.s32 	%p47, %r14, 1;
	bar.sync 	0;
	@%p47 bra 	$L__BB1_58;
	@%p9 bra 	$L__BB1_50;
	ld.shared.u32 	%r103, [%r34+4];
	ld.shared.u32 	%r104, [%r35+128];
	add.s32 	%r37, %r104, %r103;
	ld.shared.u32 	%r105, [%r5];
	setp.ge.s32 	%p49, %r37, %r105;
	@%p49 bra 	$L__BB1_50;
	st.shared.u32 	[%r5], %r37;
	not.pred 	%p50, %p3;
	@%p50 bra 	$L__BB1_48;
	st.shared.u32 	[%r9], %r37;
$L__BB1_48:
	not.pred 	%p51, %p4;
	@%p51 bra 	$L__BB1_50;
	st.shared.u32 	[%r11], %r37;
$L__BB1_50:
	setp.eq.s32 	%p52, %r14, 2;
	bar.sync 	0;
	@%p52 bra 	$L__BB1_58;
	@%p9 bra 	$L__BB1_57;
	ld.shared.u32 	%r106, [%r34+8];
	ld.shared.u32 	%r107, [%r35+256];
	add.s32 	%r38, %r107, %r106;
	ld.shared.u32 	%r108, [%r5];
	setp.ge.s32 	%p54, %r38, %r108;
	@%p54 bra 	$L__BB1_57;
	st.shared.u32 	[%r5], %r38;
	not.pred 	%p55, %p3;
	@%p55 bra 	$L__BB1_55;
	st.shared.u32 	[%r9], %r38;
$L__BB1_55:
	not.pred 	%p56, %p4;
	@%p56 bra 	$L__BB1_57;
	st.shared.u32 	[%r11], %r38;
$L__BB1_57:
	bar.sync 	0;
$L__BB1_58:
	add.s32 	%r110, %r110, 1;
	setp.ne.s32 	%p57, %r110, %r43;
	@%p57 bra 	$L__BB1_4;
$L__BB1_59:
	@%p9 bra 	$L__BB1_61;
	ld.shared.u32 	%r109, [%r5];
	st.global.u32 	[%rd3], %r109;
$L__BB1_61:
	ret;

}


// ===== COMPILED SASS (sm_100) =====

	.target	sm_100

	.elftype	@"ET_EXEC"


//--------------------- .note.nv.tkinfo           --------------------------
	.section	.note.nv.tkinfo,"",@"SHT_NOTE"
	.sectionflags	@"SHF_NOTE_NV_TKINFO"
	.tkinfo
        /*0018*/ 	.word	0x00000002
        /*0030*/ 	.string	""
        /*0030*/ 	.string	"ptxas"
        /*0030*/ 	.string	"Cuda compilation tools, release 13.0, V13.0.88"
        /*0030*/ 	.string	"Build cuda_13.0.r13.0/compiler.36424714_0"
        /*0030*/ 	.string	"-arch sm_100 -m 64 "



//--------------------- .note.nv.cuinfo           --------------------------
	.section	.note.nv.cuinfo,"",@"SHT_NOTE"
	.sectionflags	@"SHF_NOTE_NV_CUINFO"
        /*0018*/ 	.short	0x0002
        /*001a*/ 	.short	0x0064
        /*001c*/ 	.short	0x0082
	.zero		2


//--------------------- .nv.info                  --------------------------
	.section	.nv.info,"",@"SHT_CUDA_INFO"
	.align	4


	//----- nvinfo : EIATTR_REGCOUNT
	.align		4
        /*0000*/ 	.byte	0x04, 0x2f
        /*0002*/ 	.short	(.L_4 - .L_3)
	.align		4
.L_3:
        /*0004*/ 	.word	index@(_Z4testPimi)
        /*0008*/ 	.word	0x00000022


	//----- nvinfo : EIATTR_FRAME_SIZE
	.align		4
.L_4:
        /*000c*/ 	.byte	0x04, 0x11
        /*000e*/ 	.short	(.L_6 - .L_5)
	.align		4
.L_5:
        /*0010*/ 	.word	index@(_Z4testPimi)
        /*0014*/ 	.word	0x00000008


	//----- nvinfo : EIATTR_REGCOUNT
	.align		4
.L_6:
        /*0018*/ 	.byte	0x04, 0x2f
        /*001a*/ 	.short	(.L_8 - .L_7)
	.align		4
.L_7:
        /*001c*/ 	.word	index@(_Z3caliiiiiiiPimii)
        /*0020*/ 	.word	0x0000001c


	//----- nvinfo : EIATTR_FRAME_SIZE
	.align		4
.L_8:
        /*0024*/ 	.byte	0x04, 0x11
        /*0026*/ 	.short	(.L_10 - .L_9)
	.align		4
.L_9:
        /*0028*/ 	.word	index@(_Z3caliiiiiiiPimii)
        /*002c*/ 	.word	0x00000000


	//----- nvinfo : EIATTR_MIN_STACK_SIZE
	.align		4
.L_10:
        /*0030*/ 	.byte	0x04, 0x12
        /*0032*/ 	.short	(.L_12 - .L_11)
	.align		4
.L_11:
        /*0034*/ 	.word	index@(_Z3caliiiiiiiPimii)
        /*0038*/ 	.word	0x00000000


	//----- nvinfo : EIATTR_MIN_STACK_SIZE
	.align		4
.L_12:
        /*003c*/ 	.byte	0x04, 0x12
        /*003e*/ 	.short	(.L_14 - .L_13)
	.align		4
.L_13:
        /*0040*/ 	.word	index@(_Z4testPimi)
        /*0044*/ 	.word	0x00000008
.L_14:


//--------------------- .nv.compat                --------------------------
	.section	.nv.compat,"",@"SHT_CUDA_COMPAT_INFO"
	.align	4
        /*0000*/ 	.byte	0x02, 0x09, 0x00, 0x00, 0x02, 0x02, 0x01, 0x00, 0x02, 0x05, 0x05, 0x00, 0x03, 0x07, 0x01, 0x01
        /*0010*/ 	.byte	0x02, 0x03, 0x00, 0x00, 0x02, 0x06, 0x01, 0x00, 0x04, 0x0b, 0x08, 0x00, 0x09, 0x00, 0x00, 0x00
        /*0020*/ 	.byte	0x00, 0x00, 0x00, 0x00


//--------------------- .nv.info._Z3caliiiiiiiPimii --------------------------
	.section	.nv.info._Z3caliiiiiiiPimii,"",@"SHT_CUDA_INFO"
	.sectionflags	@""
	.align	4


	//----- nvinfo : EIATTR_CUDA_API_VERSION
	.align		4
        /*0000*/ 	.byte	0x04, 0x37
        /*0002*/ 	.short	(.L_16 - .L_15)
.L_15:
        /*0004*/ 	.word	0x00000082


	//----- nvinfo : EIATTR_KPARAM_INFO
	.align		4
.L_16:
        /*0008*/ 	.byte	0x04, 0x17
        /*000a*/ 	.short	(.L_18 - .L_17)
.L_17:
        /*000c*/ 	.word	0x00000000
        /*0010*/ 	.short	0x000a
        /*0012*/ 	.short	0x0034
        /*0014*/ 	.byte	0x00, 0xf0, 0x11, 0x00


	//----- nvinfo : EIATTR_KPARAM_INFO
	.align		4
.L_18:
        /*0018*/ 	.byte	0x04, 0x17
        /*001a*/ 	.short	(.L_20 - .L_19)
.L_19:
        /*001c*/ 	.word	0x00000000
        /*0020*/ 	.short	0x0009
        /*0022*/ 	.short	0x0030
        /*0024*/ 	.byte	0x00, 0xf0, 0x11, 0x00


	//----- nvinfo : EIATTR_KPARAM_INFO
	.align		4
.L_20:
        /*0028*/ 	.byte	0x04, 0x17
        /*002a*/ 	.short	(.L_22 - .L_21)
.L_21:
        /*002c*/ 	.word	0x00000000
        /*0030*/ 	.short	0x0008
        /*0032*/ 	.short	0x0028
        /*0034*/ 	.byte	0x00, 0xf0, 0x21, 0x00


	//----- nvinfo : EIATTR_KPARAM_INFO
	.align		4
.L_22:
        /*0038*/ 	.byte	0x04, 0x17
        /*003a*/ 	.short	(.L_24 - .L_23)
.L_23:
        /*003c*/ 	.word	0x00000000
        /*0040*/ 	.short	0x0007
        /*0042*/ 	.short	0x0020
        /*0044*/ 	.byte	0x00, 0xf5, 0x21, 0x00


	//----- nvinfo : EIATTR_KPARAM_INFO
	.align		4
.L_24:
        /*0048*/ 	.byte	0x04, 0x17
        /*004a*/ 	.short	(.L_26 - .L_25)
.L_25:
        /*004c*/ 	.word	0x00000000
        /*0050*/ 	.short	0x0006
        /*0052*/ 	.short	0x0018
        /*0054*/ 	.byte	0x00, 0xf0, 0x11, 0x00


	//----- nvinfo : EIATTR_KPARAM_INFO
	.align		4
.L_26:
        /*0058*/ 	.byte	0x04, 0x17
        /*005a*/ 	.short	(.L_28 - .L_27)
.L_27:
        /*005c*/ 	.word	0x00000000
        /*0060*/ 	.short	0x0005
        /*0062*/ 	.short	0x0014
        /*0064*/ 	.byte	0x00, 0xf0, 0x11, 0x00


	//----- nvinfo : EIATTR_KPARAM_INFO
	.align		4
.L_28:
        /*0068*/ 	.byte	0x04, 0x17
        /*006a*/ 	.short	(.L_30 - .L_29)
.L_29:
        /*006c*/ 	.word	0x00000000
        /*0070*/ 	.short	0x0004
        /*0072*/ 	.short	0x0010
        /*0074*/ 	.byte	0x00, 0xf0, 0x11, 0x00


	//----- nvinfo : EIATTR_KPARAM_INFO
	.align		4
.L_30:
        /*0078*/ 	.byte	0x04, 0x17
        /*007a*/ 	.short	(.L_32 - .L_31)
.L_31:
        /*007c*/ 	.word	0x00000000
        /*0080*/ 	.short	0x0003
        /*0082*/ 	.short	0x000c
        /*0084*/ 	.byte	0x00, 0xf0, 0x11, 0x00


	//----- nvinfo : EIATTR_KPARAM_INFO
	.align		4
.L_32:
        /*0088*/ 	.byte	0x04, 0x17
        /*008a*/ 	.short	(.L_34 - .L_33)
.L_33:
        /*008c*/ 	.word	0x00000000
        /*0090*/ 	.short	0x0002
        /*0092*/ 	.short	0x0008
        /*0094*/ 	.byte	0x00, 0xf0, 0x11, 0x00


	//----- nvinfo : EIATTR_KPARAM_INFO
	.align		4
.L_34:
        /*0098*/ 	.byte	0x04, 0x17
        /*009a*/ 	.short	(.L_36 - .L_35)
.L_35:
        /*009c*/ 	.word	0x00000000
        /*00a0*/ 	.short	0x0001
        /*00a2*/ 	.short	0x0004
        /*00a4*/ 	.byte	0x00, 0xf0, 0x11, 0x00


	//----- nvinfo : EIATTR_KPARAM_INFO
	.align		4
.L_36:
        /*00a8*/ 	.byte	0x04, 0x17
        /*00aa*/ 	.short	(.L_38 - .L_37)
.L_37:
        /*00ac*/ 	.word	0x00000000
        /*00b0*/ 	.short	0x0000
        /*00b2*/ 	.short	0x0000
        /*00b4*/ 	.byte	0x00, 0xf0, 0x11, 0x00


	//----- nvinfo : EIATTR_SPARSE_MMA_MASK
	.align		4
.L_38:
        /*00b8*/ 	.byte	0x03, 0x50
        /*00ba*/ 	.short	0x0000


	//----- nvinfo : EIATTR_MAXREG_COUNT
	.align		4
        /*00bc*/ 	.byte	0x03, 0x1b
        /*00be*/ 	.short	0x00ff


	//----- nvinfo : EIATTR_NUM_BARRIERS
	.align		4
        /*00c0*/ 	.byte	0x02, 0x4c
        /*00c2*/ 	.byte	0x01
	.zero		1


	//----- nvinfo : EIATTR_MERCURY_ISA_VERSION
	.align		4
        /*00c4*/ 	.byte	0x03, 0x5f
        /*00c6*/ 	.short	0x0101


	//----- nvinfo : EIATTR_VRC_CTA_INIT_COUNT
	.align		4
        /*00c8*/ 	.byte	0x02, 0x4a
	.zero		1
	.zero		1


	//----- nvinfo : EIATTR_EXIT_INSTR_OFFSETS
	.align		4
        /*00cc*/ 	.byte	0x04, 0x1c
        /*00ce*/ 	.short	(.L_40 - .L_39)


	//   ....[0]....
.L_39:
        /*00d0*/ 	.word	0x00000cc0


	//   ....[1]....
        /*00d4*/ 	.word	0x00000cf0


	//----- nvinfo : EIATTR_CRS_STACK_SIZE
	.align		4
.L_40:
        /*00d8*/ 	.byte	0x04, 0x1e
        /*00da*/ 	.short	(.L_42 - .L_41)
.L_41:
        /*00dc*/ 	.word	0x00000000


	//----- nvinfo : EIATTR_CBANK_PARAM_SIZE
	.align		4
.L_42:
        /*00e0*/ 	.byte	0x03, 0x19
        /*00e2*/ 	.short	0x0038


	//----- nvinfo : EIATTR_PARAM_CBANK
	.align		4
        /*00e4*/ 	.byte	0x04, 0x0a
        /*00e6*/ 	.short	(.L_44 - .L_43)
	.align		4
.L_43:
        /*00e8*/ 	.word	index@(.nv.constant0._Z3caliiiiiiiPimii)
        /*00ec*/ 	.short	0x0380
        /*00ee*/ 	.short	0x0038


	//----- nvinfo : EIATTR_SW_WAR
	.align		4
.L_44:
        /*00f0*/ 	.byte	0x04, 0x36
        /*00f2*/ 	.short	(.L_46 - .L_45)
.L_45:
        /*00f4*/ 	.word	0x00000008
.L_46:


//--------------------- .nv.info._Z4testPimi      --------------------------
	.section	.nv.info._Z4testPimi,"",@"SHT_CUDA_INFO"
	.sectionflags	@""
	.align	4


	//----- nvinfo : EIATTR_CUDA_API_VERSION
	.align		4
        /*0000*/ 	.byte	0x04, 0x37
        /*0002*/ 	.short	(.L_48 - .L_47)
.L_47:
        /*0004*/ 	.word	0x00000082


	//----- nvinfo : EIATTR_KPARAM_INFO
	.align		4
.L_48:
        /*0008*/ 	.byte	0x04, 0x17
        /*000a*/ 	.short	(.L_50 - .L_49)
.L_49:
        /*000c*/ 	.word	0x00000000
        /*0010*/ 	.short	0x0002
        /*0012*/ 	.short	0x0010
        /*0014*/ 	.byte	0x00, 0xf0, 0x11, 0x00


	//----- nvinfo : EIATTR_KPARAM_INFO
	.align		4
.L_50:
        /*0018*/ 	.byte	0x04, 0x17
        /*001a*/ 	.short	(.L_52 - .L_51)
.L_51:
        /*001c*/ 	.word	0x00000000
        /*0020*/ 	.short	0x0001
        /*0022*/ 	.short	0x0008
        /*0024*/ 	.byte	0x00, 0xf0, 0x21, 0x00


	//----- nvinfo : EIATTR_KPARAM_INFO
	.align		4
.L_52:
        /*0028*/ 	.byte	0x04, 0x17
        /*002a*/ 	.short	(.L_54 - .L_53)
.L_53:
        /*002c*/ 	.word	0x00000000
        /*0030*/ 	.short	0x0000
        /*0032*/ 	.short	0x0000
        /*0034*/ 	.byte	0x00, 0xf5, 0x21, 0x00


	//----- nvinfo : EIATTR_SPARSE_MMA_MASK
	.align		4
.L_54:
        /*0038*/ 	.byte	0x03, 0x50
        /*003a*/ 	.short	0x0000


	//----- nvinfo : EIATTR_MAXREG_COUNT
	.align		4
        /*003c*/ 	.byte	0x03, 0x1b
        /*003e*/ 	.short	0x00ff


	//----- nvinfo : EIATTR_EXTERNS
	.align		4
        /*0040*/ 	.byte	0x04, 0x0f
        /*0042*/ 	.short	(.L_56 - .L_55)


	//   ....[0]....
	.align		4
.L_55:
        /*0044*/ 	.word	index@(vprintf)


	//----- nvinfo : EIATTR_MERCURY_ISA_VERSION
	.align		4
.L_56:
        /*0048*/ 	.byte	0x03, 0x5f
        /*004a*/ 	.short	0x0101


	//----- nvinfo : EIATTR_VRC_CTA_INIT_COUNT
	.align		4
        /*004c*/ 	.byte	0x02, 0x4a
	.zero		1
	.zero		1


	//----- nvinfo : EIATTR_SYSCALL_OFFSETS
	.align		4
        /*0050*/ 	.byte	0x04, 0x46
        /*0052*/ 	.short	(.L_58 - .L_57)


	//   ....[0]....
.L_57:
        /*0054*/ 	.word	0x000000d0


	//   ....[1]....
        /*0058*/ 	.word	0x00000350


	//   ....[2]....
        /*005c*/ 	.word	0x00000420


	//   ....[3]....
        /*0060*/ 	.word	0x000004e0


	//   ....[4]....
        /*0064*/ 	.word	0x000005a0


	//   ....[5]....
        /*0068*/ 	.word	0x00000660


	//   ....[6]....
        /*006c*/ 	.word	0x00000720


	//   ....[7]....
        /*0070*/ 	.word	0x000007e0


	//   ....[8]....
        /*0074*/ 	.word	0x000008a0


	//   ....[9]....
        /*0078*/ 	.word	0x00000960


	//   ....[10]....
        /*007c*/ 	.word	0x00000a20


	//   ....[11]....
        /*0080*/ 	.word	0x00000ae0


	//   ....[12]....
        /*0084*/ 	.word	0x00000ba0


	//   ....[13]....
        /*0088*/ 	.word	0x00000c60


	//   ....[14]....
        /*008c*/ 	.word	0x00000d20


	//   ....[15]....
        /*0090*/ 	.word	0x00000de0


	//   ....[16]....
        /*0094*/ 	.word	0x00000ea0


	//   ....[17]....
        /*0098*/ 	.word	0x000010c0


	//   ....[18]....
        /*009c*/ 	.word	0x00001190


	//   ....[19]....
        /*00a0*/ 	.word	0x00001250


	//   ....[20]....
        /*00a4*/ 	.word	0x00001310


	//   ....[21]....
        /*00a8*/ 	.word	0x000013d0


	//   ....[22]....
        /*00ac*/ 	.word	0x00001490


	//   ....[23]....
        /*00b0*/ 	.word	0x00001550


	//   ....[24]....
        /*00b4*/ 	.word	0x00001610


	//   ....[25]....
        /*00b8*/ 	.word	0x00001760


	//   ....[26]....
        /*00bc*/ 	.word	0x00001830


	//   ....[27]....
        /*00c0*/ 	.word	0x000018f0


	//   ....[28]....
        /*00c4*/ 	.word	0x000019b0


	//   ....[29]....
        /*00c8*/ 	.word	0x00001af0


	//   ....[30]....
        /*00cc*/ 	.word	0x00001c00


	//   ....[31]....
        /*00d0*/ 	.word	0x00001ce0


	//   ....[32]....
        /*00d4*/ 	.word	0x00001d60


	//----- nvinfo : EIATTR_EXIT_INSTR_OFFSETS
	.align		4
.L_58:
        /*00d8*/ 	.byte	0x04, 0x1c
        /*00da*/ 	.short	(.L_60 - .L_59)


	//   ....[0]....
.L_59:
        /*00dc*/ 	.word	0x00000100


	//   ....[1]....
        /*00e0*/ 	.word	0x00001d90


	//----- nvinfo : EIATTR_CRS_STACK_SIZE
	.align		4
.L_60:
        /*00e4*/ 	.byte	0x04, 0x1e
        /*00e6*/ 	.short	(.L_62 - .L_61)
.L_61:
        /*00e8*/ 	.word	0x00000000


	//----- nvinfo : EIATTR_CBANK_PARAM_SIZE
	.align		4
.L_62:
        /*00ec*/ 	.byte	0x03, 0x19
        /*00ee*/ 	.short	0x0014


	//----- nvinfo : EIATTR_PARAM_CBANK
	.align		4
        /*00f0*/ 	.byte	0x04, 0x0a
        /*00f2*/ 	.short	(.L_64 - .L_63)
	.align		4
.L_63:
        /*00f4*/ 	.word	index@(.nv.constant0._Z4testPimi)
        /*00f8*/ 	.short	0x0380
        /*00fa*/ 	.short	0x0014


	//----- nvinfo : EIATTR_SW_WAR
	.align		4
.L_64:
        /*00fc*/ 	.byte	0x04, 0x36
        /*00fe*/ 	.short	(.L_66 - .L_65)
.L_65:
        /*0100*/ 	.word	0x00000008
.L_66:


//--------------------- .nv.callgraph             --------------------------
	.section	.nv.callgraph,"",@"SHT_CUDA_CALLGRAPH"
	.align	4
	.sectionentsize	8
	.align		4
        /*0000*/ 	.word	0x00000000
	.align		4
        /*0004*/ 	.word	0xffffffff
	.align		4
        /*0008*/ 	.word	index@(_Z4testPimi)
	.align		4
        /*000c*/ 	.word	index@(vprintf)
	.align		4
        /*0010*/ 	.word	0x00000000
	.align		4
        /*0014*/ 	.word	0xfffffffe
	.align		4
        /*0018*/ 	.word	0x00000000
	.align		4
        /*001c*/ 	.word	0xfffffffd
	.align		4
        /*0020*/ 	.word	0x00000000
	.align		4
        /*0024*/ 	.word	0xfffffffc


//--------------------- .nv.constant4             --------------------------
	.section	.nv.constant4,"a",@progbits
	.align	8
	.align		8
.nv.constant4:
        /*0000*/ 	.dword	$str
	.align		8
        /*0008*/ 	.dword	$str$1
	.align		8
        /*0010*/ 	.dword	$str$2
	.align		8
        /*0018*/ 	.dword	vprintf


//--------------------- .text._Z3caliiiiiiiPimii  --------------------------
	.section	.text._Z3caliiiiiiiPimii,"ax",@progbits
	.align	128
        .global         _Z3caliiiiiiiPimii
        .type           _Z3caliiiiiiiPimii,@function
        .size           _Z3caliiiiiiiPimii,(.L_x_60 - _Z3caliiiiiiiPimii)
        .other          _Z3caliiiiiiiPimii,@"STO_CUDA_ENTRY STV_DEFAULT"
_Z3caliiiiiiiPimii:
.text._Z3caliiiiiiiPimii:
[----:B------:R-:W-:Y:S01]  /*0000*/  LDC R1, c[0x0][0x37c] ;  /* 0x0000df00ff017b82 */ /* 0x000fe20000000800 */
[----:B------:R-:W0:Y:S07]  /*0010*/  S2R R22, SR_TID.Y ;  /* 0x0000000000167919 */ /* 0x000e2e0000002200 */
[----:B------:R-:W1:Y:S01]  /*0020*/  LDC R0, c[0x0][0x360] ;  /* 0x0000d800ff007b82 */ /* 0x000e620000000800 */
[----:B------:R-:W2:Y:S01]  /*0030*/  LDCU.64 UR8, c[0x0][0x390] ;  /* 0x00007200ff0877ac */ /* 0x000ea20008000a00 */
[----:B------:R-:W1:Y:S01]  /*0040*/  S2R R21, SR_TID.X ;  /* 0x0000000000157919 */ /* 0x000e620000002100 */
[----:B------:R-:W3:Y:S05]  /*0050*/  LDCU.64 UR6, c[0x0][0x388] ;  /* 0x00007100ff0677ac */ /* 0x000eea0008000a00 */
[----:B------:R-:W0:Y:S01]  /*0060*/  S2UR UR5, SR_CTAID.Y ;  /* 0x00000000000579c3 */ /* 0x000e220000002600 */
[----:B------:R-:W4:Y:S01]  /*0070*/  LDCU UR10, c[0x0][0x398] ;  /* 0x00007300ff0a77ac */ /* 0x000f220008000800 */
[----:B------:R-:W5:Y:S06]  /*0080*/  LDCU.64 UR12, c[0x0][0x3a8] ;  /* 0x00007500ff0c77ac */ /* 0x000f6c0008000a00 */
[----:B------:R-:W0:Y:S08]  /*0090*/  LDC R9, c[0x0][0x364] ;  /* 0x0000d900ff097b82 */ /* 0x000e300000000800 */
[----:B------:R-:W1:Y:S08]  /*00a0*/  S2UR UR4, SR_CTAID.X ;  /* 0x00000000000479c3 */ /* 0x000e700000002500 */
[----:B------:R-:W2:Y:S08]  /*00b0*/  LDC R8, c[0x0][0x380] ;  /* 0x0000e000ff087b82 */ /* 0x000eb00000000800 */
[----:B------:R-:W4:Y:S01]  /*00c0*/  LDC.64 R2, c[0x0][0x3a0] ;  /* 0x0000e800ff027b82 */ /* 0x000f220000000a00 */
[----:B0-----:R-:W-:-:S02]  /*00d0*/  IMAD R9, R9, UR5, R22 ;  /* 0x0000000509097c24 */ /* 0x001fc4000f8e0216 */
[----:B-1----:R-:W-:Y:S02]  /*00e0*/  IMAD R5, R0, UR4, R21 ;  /* 0x0000000400057c24 */ /* 0x002fe4000f8e0215 */
[C---:B--2---:R-:W-:Y:S02]  /*00f0*/  IMAD R4, R8.reuse, UR8, RZ ;  /* 0x0000000808047c24 */ /* 0x044fe4000f8e02ff */
[C---:B---3--:R-:W-:Y:S02]  /*0100*/  IMAD R0, R8.reuse, UR7, R9 ;  /* 0x0000000708007c24 */ /* 0x048fe4000f8e0209 */
[----:B------:R-:W-:Y:S01]  /*0110*/  IMAD R13, R8, UR6, R5 ;  /* 0x00000006080d7c24 */ /* 0x000fe2000f8e0205 */
[----:B------:R-:W-:Y:S02]  /*0120*/  ISETP.GE.AND P0, PT, R5, R4, PT ;  /* 0x000000040500720c */ /* 0x000fe40003f06270 */
[----:B------:R-:W-:Y:S02]  /*0130*/  SHF.R.S32.HI R6, RZ, 0x1f, R0 ;  /* 0x0000001fff067819 */ /* 0x000fe40000011400 */
[----:B------:R-:W-:-:S03]  /*0140*/  VIMNMX R4, PT, PT, R13, R0, !PT ;  /* 0x000000000d047248 */ /* 0x000fc60007fe0100 */
[----:B-----5:R-:W-:Y:S01]  /*0150*/  IMAD R5, R6, UR12, RZ ;  /* 0x0000000c06057c24 */ /* 0x020fe2000f8e02ff */
[----:B----4-:R-:W-:Y:S01]  /*0160*/  ISETP.LT.AND P0, PT, R4, UR10, !P0 ;  /* 0x0000000a04007c0c */ /* 0x010fe2000c701270 */
[----:B------:R-:W-:Y:S01]  /*0170*/  IMAD R4, R8, UR9, RZ ;  /* 0x0000000908047c24 */ /* 0x000fe2000f8e02ff */
[----:B------:R-:W0:Y:S01]  /*0180*/  LDCU.64 UR8, c[0x0][0x358] ;  /* 0x00006b00ff0877ac */ /* 0x000e220008000a00 */
[C---:B------:R-:W-:Y:S02]  /*0190*/  IMAD R5, R0.reuse, UR13, R5 ;  /* 0x0000000d00057c24 */ /* 0x040fe4000f8e0205 */
[----:B------:R-:W-:Y:S01]  /*01a0*/  IMAD.WIDE.U32 R6, R0, UR12, R2 ;  /* 0x0000000c00067c25 */ /* 0x000fe2000f8e0002 */
[----:B------:R-:W-:-:S03]  /*01b0*/  ISETP.LT.AND P0, PT, R9, R4, P0 ;  /* 0x000000040900720c */ /* 0x000fc60000701270 */
[----:B------:R-:W-:Y:S02]  /*01c0*/  IMAD.IADD R7, R7, 0x1, R5 ;  /* 0x0000000107077824 */ /* 0x000fe400078e0205 */
[----:B------:R-:W-:-:S08]  /*01d0*/  IMAD.WIDE R4, R13, 0x4, R6 ;  /* 0x000000040d047825 */ /* 0x000fd000078e0206 */
[----:B0-----:R-:W2:Y:S01]  /*01e0*/  @P0 LDG.E R9, desc[UR8][R4.64] ;  /* 0x0000000804090981 */ /* 0x001ea2000c1e1900 */
[----:B------:R-:W0:Y:S01]  /*01f0*/  S2UR UR6, SR_CgaCtaId ;  /* 0x00000000000679c3 */ /* 0x000e220000008800 */
[----:B------:R-:W-:Y:S02]  /*0200*/  UMOV UR4, 0x400 ;  /* 0x0000040000047882 */ /* 0x000fe40000000000 */
[----:B0-----:R-:W-:-:S06]  /*0210*/  ULEA UR5, UR6, UR4, 0x18 ;  /* 0x0000000406057291 */ /* 0x001fcc000f8ec0ff */
[----:B------:R-:W-:-:S05]  /*0220*/  LEA R12, R22, UR5, 0x7 ;  /* 0x00000005160c7c11 */ /* 0x000fca000f8e38ff */
[----:B------:R-:W0:Y:S01]  /*0230*/  LDCU UR5, c[0x0][0x3b0] ;  /* 0x00007600ff0577ac */ /* 0x000e220008000800 */
[----:B------:R-:W-:Y:S01]  /*0240*/  IMAD R12, R21, 0x4, R12 ;  /* 0x00000004150c7824 */ /* 0x000fe200078e020c */
[----:B0-----:R-:W-:-:S04]  /*0250*/  UISETP.GE.AND UP0, UPT, UR5, 0x1, UPT ;  /* 0x000000010500788c */ /* 0x001fc8000bf06270 */
[----:B--2---:R0:W-:Y:S05]  /*0260*/  @P0 STS [R12], R9 ;  /* 0x000000090c000388 */ /* 0x0041ea0000000800 */
[----:B------:R-:W-:Y:S05]  /*0270*/  BRA.U !UP0, `(.L_x_0) ;  /* 0x0000000908907547 */ /* 0x000fea000b800000 */
[----:B------:R-:W0:Y:S01]  /*0280*/  LDCU UR5, c[0x0][0x384] ;  /* 0x00007080ff0577ac */ /* 0x000e220008000800 */
[----:B------:R-:W-:Y:S01]  /*0290*/  VIMNMX R10, PT, PT, R8, 0x20, PT ;  /* 0x00000020080a7848 */ /* 0x000fe20003fe0100 */
[----:B------:R-:W-:-:S04]  /*02a0*/  IMAD.WIDE R2, R13, 0x4, R2 ;  /* 0x000000040d027825 */ /* 0x000fc800078e0202 */
[----:B------:R-:W-:Y:S02]  /*02b0*/  VIADD R11, R10, 0xffffffff ;  /* 0xffffffff0a0b7836 */ /* 0x000fe40000000000 */
[----:B------:R-:W-:Y:S02]  /*02c0*/  IMAD.MOV.U32 R20, RZ, RZ, RZ ;  /* 0x000000ffff147224 */ /* 0x000fe400078e00ff */
[C---:B0-----:R-:W-:Y:S01]  /*02d0*/  IMAD R9, R8.reuse, UR5, RZ ;  /* 0x0000000508097c24 */ /* 0x041fe2000f8e02ff */
[----:B------:R-:W-:Y:S02]  /*02e0*/  UIADD3 UR5, UPT, UPT, UR4, 0x1000, URZ ;  /* 0x0000100004057890 */ /* 0x000fe4000fffe0ff */
[----:B------:R-:W-:Y:S01]  /*02f0*/  UIADD3 UR4, UPT, UPT, UR4, 0x2000, URZ ;  /* 0x0000200004047890 */ /* 0x000fe2000fffe0ff */
[C---:B------:R-:W-:Y:S01]  /*0300*/  IMAD.IADD R16, R9.reuse, 0x1, R22 ;  /* 0x0000000109107824 */ /* 0x040fe200078e0216 */
[C---:B------:R-:W-:Y:S01]  /*0310*/  ISETP.GE.AND P1, PT, R9.reuse, UR10, PT ;  /* 0x0000000a09007c0c */ /* 0x040fe2000bf26270 */
[----:B------:R-:W-:Y:S01]  /*0320*/  ULEA UR5, UR6, UR5, 0x18 ;  /* 0x0000000506057291 */ /* 0x000fe2000f8ec0ff */
[----:B------:R-:W-:Y:S01]  /*0330*/  LOP3.LUT R14, RZ, R9, RZ, 0x33, !PT ;  /* 0x00000009ff0e7212 */ /* 0x000fe200078e33ff */
[----:B------:R-:W-:Y:S01]  /*0340*/  ULEA UR4, UR6, UR4, 0x18 ;  /* 0x0000000406047291 */ /* 0x000fe2000f8ec0ff */
[----:B------:R-:W-:Y:S01]  /*0350*/  ISETP.GT.AND P1, PT, R8, RZ, !P1 ;  /* 0x000000ff0800720c */ /* 0x000fe20004f24270 */
[C---:B------:R-:W-:Y:S01]  /*0360*/  IMAD.IADD R8, R9.reuse, 0x1, R8 ;  /* 0x0000000109087824 */ /* 0x040fe200078e0208 */
[----:B------:R-:W-:-:S02]  /*0370*/  IADD3 R19, PT, PT, R9, R21, RZ ;  /* 0x0000001509137210 */ /* 0x000fc40007ffe0ff */
[----:B------:R-:W-:Y:S02]  /*0380*/  LEA R18, R22, UR5, 0x7 ;  /* 0x0000000516127c11 */ /* 0x000fe4000f8e38ff */
[----:B------:R-:W-:Y:S02]  /*0390*/  LEA R17, R21, UR4, 0x2 ;  /* 0x0000000415117c11 */ /* 0x000fe4000f8e10ff */
[-C--:B------:R-:W-:Y:S01]  /*03a0*/  ISETP.GE.AND P2, PT, R13, R8.reuse, PT ;  /* 0x000000080d00720c */ /* 0x080fe20003f46270 */
[----:B------:R-:W-:Y:S01]  /*03b0*/  IMAD R21, R21, 0x4, R18 ;  /* 0x0000000415157824 */ /* 0x000fe200078e0212 */
[----:B------:R-:W-:Y:S01]  /*03c0*/  ISETP.GE.AND P3, PT, R0, R8, PT ;  /* 0x000000080000720c */ /* 0x000fe20003f66270 */
[----:B------:R-:W-:Y:S01]  /*03d0*/  IMAD R22, R22, 0x80, R17 ;  /* 0x0000008016167824 */ /* 0x000fe200078e0211 */
[----:B------:R-:W-:Y:S02]  /*03e0*/  VIADDMNMX.U32 R14, R14, UR10, R11, PT ;  /* 0x0000000a0e0e7c46 */ /* 0x000fe4000b80000b */
[----:B------:R-:W-:-:S02]  /*03f0*/  ISETP.GE.AND P2, PT, R13, R9, !P2 ;  /* 0x000000090d00720c */ /* 0x000fc40005746270 */
[----:B------:R-:W-:Y:S02]  /*0400*/  ISETP.GE.AND P3, PT, R0, R9, !P3 ;  /* 0x000000090000720c */ /* 0x000fe40005f66270 */
[----:B------:R-:W-:-:S11]  /*0410*/  VIMNMX R15, PT, PT, R8, UR10, PT ;  /* 0x0000000a080f7c48 */ /* 0x000fd6000bfe0100 */
.L_x_18:
[----:B0-----:R-:W0:Y:S01]  /*0420*/  LDCU UR4, c[0x0][0x398] ;  /* 0x00007300ff0477ac */ /* 0x001e220008000800 */
[C---:B------:R-:W-:Y:S01]  /*0430*/  IMAD R23, R20.reuse, 0x20, R16 ;  /* 0x0000002014177824 */ /* 0x040fe200078e0210 */
[----:B------:R-:W-:-:S04]  /*0440*/  LEA R25, R20, R19, 0x5 ;  /* 0x0000001314197211 */ /* 0x000fc800078e28ff */
[----:B------:R-:W-:-:S04]  /*0450*/  ISETP.GE.AND P4, PT, R23, R15, PT ;  /* 0x0000000f1700720c */ /* 0x000fc80003f86270 */
[----:B0-----:R-:W-:Y:S02]  /*0460*/  ISETP.GE.OR P4, PT, R13, UR4, P4 ;  /* 0x000000040d007c0c */ /* 0x001fe4000a786670 */
[----:B------:R-:W-:-:S04]  /*0470*/  ISETP.GE.AND P5, PT, R0, UR4, PT ;  /* 0x0000000400007c0c */ /* 0x000fc8000bfa6270 */
[----:B------:R-:W-:-:S07]  /*0480*/  ISETP.GE.OR P5, PT, R25, R15, P5 ;  /* 0x0000000f1900720c */ /* 0x000fce0002fa6670 */
[----:B-1234-:R-:W0:Y:S01]  /*0490*/  @!P4 LDC.64 R10, c[0x0][0x3a8] ;  /* 0x0000ea00ff0acb82 */ /* 0x01ee220000000a00 */
[----:B------:R-:W-:-:S05]  /*04a0*/  @!P4 SHF.R.S32.HI R9, RZ, 0x1f, R23 ;  /* 0x0000001fff09c819 */ /* 0x000fca0000011417 */
[-C--:B0-----:R-:W-:Y:S02]  /*04b0*/  @!P4 IMAD R24, R9, R10.reuse, RZ ;  /* 0x0000000a0918c224 */ /* 0x081fe400078e02ff */
[----:B------:R-:W-:-:S04]  /*04c0*/  @!P4 IMAD.WIDE.U32 R8, R23, R10, R2 ;  /* 0x0000000a1708c225 */ /* 0x000fc800078e0002 */
[----:B------:R-:W-:Y:S02]  /*04d0*/  @!P4 IMAD R23, R23, R11, R24 ;  /* 0x0000000b1717c224 */ /* 0x000fe400078e0218 */
[----:B------:R-:W-:-:S04]  /*04e0*/  @!P5 IMAD.WIDE R10, R25, 0x4, R6 ;  /* 0x00000004190ad825 */ /* 0x000fc800078e0206 */
[----:B------:R-:W-:Y:S02]  /*04f0*/  @!P4 IMAD.IADD R9, R9, 0x1, R23 ;  /* 0x000000010909c824 */ /* 0x000fe400078e0217 */
[----:B------:R-:W2:Y:S04]  /*0500*/  @!P5 LDG.E R10, desc[UR8][R10.64] ;  /* 0x000000080a0ad981 */ /* 0x000ea8000c1e1900 */
[----:B------:R-:W3:Y:S04]  /*0510*/  @!P4 LDG.E R9, desc[UR8][R8.64] ;  /* 0x000000080809c981 */ /* 0x000ee8000c1e1900 */
[----:B--2---:R0:W-:Y:S04]  /*0520*/  @!P5 STS [R21], R10 ;  /* 0x0000000a1500d388 */ /* 0x0041e80000000800 */
[----:B---3--:R0:W-:Y:S01]  /*0530*/  @!P4 STS [R22], R9 ;  /* 0x000000091600c388 */ /* 0x0081e20000000800 */
[----:B------:R-:W-:Y:S06]  /*0540*/  BAR.SYNC.DEFER_BLOCKING 0x0 ;  /* 0x0000000000007b1d */ /* 0x000fec0000010000 */
[----:B------:R-:W-:Y:S05]  /*0550*/  @!P1 BRA `(.L_x_1) ;  /* 0x0000000400c89947 */ /* 0x000fea0003800000 */
[----:B------:R-:W-:Y:S01]  /*0560*/  ISETP.GE.U32.AND P4, PT, R14, 0x3, PT ;  /* 0x000000030e00780c */ /* 0x000fe20003f86070 */
[----:B------:R-:W-:-:S12]  /*0570*/  IMAD.MOV.U32 R8, RZ, RZ, RZ ;  /* 0x000000ffff087224 */ /* 0x000fd800078e00ff */
[----:B------:R-:W-:Y:S05]  /*0580*/  @!P4 BRA `(.L_x_2) ;  /* 0x0000000000f8c947 */ /* 0x000fea0003800000 */
[----:B------:R-:W-:Y:S01]  /*0590*/  VIADD R8, R14, 0x1 ;  /* 0x000000010e087836 */ /* 0x000fe20000000000 */
[----:B0-----:R-:W-:Y:S01]  /*05a0*/  IADD3 R10, PT, PT, R17, 0x100, RZ ;  /* 0x00000100110a7810 */ /* 0x001fe20007ffe0ff */
[----:B------:R-:W-:-:S03]  /*05b0*/  VIADD R9, R18, 0x8 ;  /* 0x0000000812097836 */ /* 0x000fc60000000000 */
[----:B------:R-:W-:-:S05]  /*05c0*/  LOP3.LUT R8, R8, 0xfffffffc, RZ, 0xc0, !PT ;  /* 0xfffffffc08087812 */ /* 0x000fca00078ec0ff */
[----:B------:R-:W-:-:S07]  /*05d0*/  IMAD.MOV R25, RZ, RZ, -R8 ;  /* 0x000000ffff197224 */ /* 0x000fce00078e0a08 */
.L_x_11:
[----:B------:R-:W-:Y:S04]  /*05e0*/  BSSY.RECONVERGENT B0, `(.L_x_3) ;  /* 0x000000b000007945 */ /* 0x000fe80003800200 */
[----:B0123--:R-:W-:Y:S05]  /*05f0*/  @!P0 BRA `(.L_x_4) ;  /* 0x0000000000248947 */ /* 0x00ffea0003800000 */
[----:B------:R-:W-:Y:S04]  /*0600*/  LDS R11, [R9+-0x8] ;  /* 0xfffff800090b7984 */ /* 0x000fe80000000800 */
[----:B------:R-:W0:Y:S04]  /*0610*/  LDS R24, [R10+-0x100] ;  /* 0xffff00000a187984 */ /* 0x000e280000000800 */
[----:B------:R-:W1:Y:S01]  /*0620*/  LDS R23, [R12] ;  /* 0x000000000c177984 */ /* 0x000e620000000800 */
[----:B0-----:R-:W-:-:S05]  /*0630*/  IMAD.IADD R11, R11, 0x1, R24 ;  /* 0x000000010b0b7824 */ /* 0x001fca00078e0218 */
[----:B-1----:R-:W-:-:S13]  /*0640*/  ISETP.GE.AND P4, PT, R11, R23, PT ;  /* 0x000000170b00720c */ /* 0x002fda0003f86270 */
[----:B------:R-:W-:Y:S05]  /*0650*/  @P4 BRA `(.L_x_4) ;  /* 0x00000000000c4947 */ /* 0x000fea0003800000 */
[----:B------:R0:W-:Y:S04]  /*0660*/  STS [R12], R11 ;  /* 0x0000000b0c007388 */ /* 0x0001e80000000800 */
[----:B------:R0:W-:Y:S04]  /*0670*/  @P2 STS [R21], R11 ;  /* 0x0000000b15002388 */ /* 0x0001e80000000800 */
[----:B------:R0:W-:Y:S02]  /*0680*/  @P3 STS [R22], R11 ;  /* 0x0000000b16003388 */ /* 0x0001e40000000800 */
.L_x_4:
[----:B------:R-:W-:Y:S05]  /*0690*/  BSYNC.RECONVERGENT B0 ;  /* 0x0000000000007941 */ /* 0x000fea0003800200 */
.L_x_3:
[----:B------:R-:W-:Y:S06]  /*06a0*/  BAR.SYNC.DEFER_BLOCKING 0x0 ;  /* 0x0000000000007b1d */ /* 0x000fec0000010000 */
[----:B------:R-:W-:Y:S04]  /*06b0*/  BSSY.RECONVERGENT B0, `(.L_x_5) ;  /* 0x000000b000007945 */ /* 0x000fe80003800200 */
[----:B------:R-:W-:Y:S05]  /*06c0*/  @!P0 BRA `(.L_x_6) ;  /* 0x0000000000248947 */ /* 0x000fea0003800000 */
[----:B0-----:R-:W-:Y:S04]  /*06d0*/  LDS R11, [R9+-0x4] ;  /* 0xfffffc00090b7984 */ /* 0x001fe80000000800 */
        /* <DEDUP_REMOVED lines=8> */
.L_x_6:
[----:B------:R-:W-:Y:S05]  /*0760*/  BSYNC.RECONVERGENT B0 ;  /* 0x0000000000007941 */ /* 0x000fea0003800200 */
.L_x_5:
[----:B------:R-:W-:Y:S06]  /*0770*/  BAR.SYNC.DEFER_BLOCKING 0x0 ;  /* 0x0000000000007b1d */ /* 0x000fec0000010000 */
[----:B------:R-:W-:Y:S04]  /*0780*/  BSSY.RECONVERGENT B0, `(.L_x_7) ;  /* 0x000000b000007945 */ /* 0x000fe80003800200 */
[----:B------:R-:W-:Y:S05]  /*0790*/  @!P0 BRA `(.L_x_8) ;  /* 0x0000000000248947 */ /* 0x000fea0003800000 */
[----:B01----:R-:W-:Y:S04]  /*07a0*/  LDS R11, [R9] ;  /* 0x00000000090b7984 */ /* 0x003fe80000000800 */
[----:B------:R-:W0:Y:S04]  /*07b0*/  LDS R24, [R10] ;  /* 0x000000000a187984 */ /* 0x000e280000000800 */
[----:B------:R-:W1:Y:S01]  /*07c0*/  LDS R23, [R12] ;  /* 0x000000000c177984 */ /* 0x000e620000000800 */
[----:B0-----:R-:W-:-:S05]  /*07d0*/  IMAD.IADD R11, R11, 0x1, R24 ;  /* 0x000000010b0b7824 */ /* 0x001fca00078e0218 */
[----:B-1----:R-:W-:-:S13]  /*07e0*/  ISETP.GE.AND P4, PT, R11, R23, PT ;  /* 0x000000170b00720c */ /* 0x002fda0003f86270 */
[----:B------:R-:W-:Y:S05]  /*07f0*/  @P4 BRA `(.L_x_8) ;  /* 0x00000000000c4947 */ /* 0x000fea0003800000 */
[----:B------:R2:W-:Y:S04]  /*0800*/  STS [R12], R11 ;  /* 0x0000000b0c007388 */ /* 0x0005e80000000800 */
[----:B------:R2:W-:Y:S04]  /*0810*/  @P2 STS [R21], R11 ;  /* 0x0000000b15002388 */ /* 0x0005e80000000800 */
[----:B------:R2:W-:Y:S02]  /*0820*/  @P3 STS [R22], R11 ;  /* 0x0000000b16003388 */ /* 0x0005e40000000800 */
.L_x_8:
[----:B------:R-:W-:Y:S05]  /*0830*/  BSYNC.RECONVERGENT B0 ;  /* 0x0000000000007941 */ /* 0x000fea0003800200 */
.L_x_7:
[----:B------:R-:W-:Y:S01]  /*0840*/  IADD3 R25, PT, PT, R25, 0x4, RZ ;  /* 0x0000000419197810 */ /* 0x000fe20007ffe0ff */
[----:B------:R-:W-:Y:S03]  /*0850*/  BAR.SYNC.DEFER_BLOCKING 0x0 ;  /* 0x0000000000007b1d */ /* 0x000fe60000010000 */
[----:B------:R-:W-:-:S03]  /*0860*/  ISETP.NE.AND P5, PT, R25, RZ, PT ;  /* 0x000000ff1900720c */ /* 0x000fc60003fa5270 */
[----:B------:R-:W-:Y:S04]  /*0870*/  BSSY.RECONVERGENT B0, `(.L_x_9) ;  /* 0x000000b000007945 */ /* 0x000fe80003800200 */
[----:B------:R-:W-:Y:S06]  /*0880*/  @!P0 BRA `(.L_x_10) ;  /* 0x0000000000248947 */ /* 0x000fec0003800000 */
[----:B012---:R-:W-:Y:S04]  /*0890*/  LDS R11, [R9+0x4] ;  /* 0x00000400090b7984 */ /* 0x007fe80000000800 */
[----:B------:R-:W0:Y:S04]  /*08a0*/  LDS R24, [R10+0x80] ;  /* 0x000080000a187984 */ /* 0x000e280000000800 */
[----:B------:R-:W1:Y:S01]  /*08b0*/  LDS R23, [R12] ;  /* 0x000000000c177984 */ /* 0x000e620000000800 */
[----:B0-----:R-:W-:-:S05]  /*08c0*/  IMAD.IADD R11, R11, 0x1, R24 ;  /* 0x000000010b0b7824 */ /* 0x001fca00078e0218 */
[----:B-1----:R-:W-:-:S13]  /*08d0*/  ISETP.GE.AND P4, PT, R11, R23, PT ;  /* 0x000000170b00720c */ /* 0x002fda0003f86270 */
[----:B------:R-:W-:Y:S05]  /*08e0*/  @P4 BRA `(.L_x_10) ;  /* 0x00000000000c4947 */ /* 0x000fea0003800000 */
[----:B------:R3:W-:Y:S04]  /*08f0*/  STS [R12], R11 ;  /* 0x0000000b0c007388 */ /* 0x0007e80000000800 */
[----:B------:R3:W-:Y:S04]  /*0900*/  @P2 STS [R21], R11 ;  /* 0x0000000b15002388 */ /* 0x0007e80000000800 */
[----:B------:R3:W-:Y:S02]  /*0910*/  @P3 STS [R22], R11 ;  /* 0x0000000b16003388 */ /* 0x0007e40000000800 */
.L_x_10:
[----:B------:R-:W-:Y:S05]  /*0920*/  BSYNC.RECONVERGENT B0 ;  /* 0x0000000000007941 */ /* 0x000fea0003800200 */
.L_x_9:
[----:B------:R-:W-:Y:S01]  /*0930*/  BAR.SYNC.DEFER_BLOCKING 0x0 ;  /* 0x0000000000007b1d */ /* 0x000fe20000010000 */
[----:B------:R-:W-:Y:S02]  /*0940*/  VIADD R9, R9, 0x10 ;  /* 0x0000001009097836 */ /* 0x000fe40000000000 */
[----:B------:R-:W-:-:S03]  /*0950*/  VIADD R10, R10, 0x200 ;  /* 0x000002000a0a7836 */ /* 0x000fc60000000000 */
[----:B------:R-:W-:Y:S05]  /*0960*/  @P5 BRA `(.L_x_11) ;  /* 0xfffffffc001c5947 */ /* 0x000fea000383ffff */
.L_x_2:
[----:B0-----:R-:W-:-:S04]  /*0970*/  IADD3 R10, PT, PT, R14, 0x1, RZ ;  /* 0x000000010e0a7810 */ /* 0x001fc80007ffe0ff */
[----:B------:R-:W-:-:S04]  /*0980*/  LOP3.LUT R10, R10, 0x3, RZ, 0xc0, !PT ;  /* 0x000000030a0a7812 */ /* 0x000fc800078ec0ff */
[----:B------:R-:W-:-:S13]  /*0990*/  ISETP.NE.AND P4, PT, R10, RZ, PT ;  /* 0x000000ff0a00720c */ /* 0x000fda0003f85270 */
[----:B------:R-:W-:Y:S05]  /*09a0*/  @!P4 BRA `(.L_x_1) ;  /* 0x0000000000b4c947 */ /* 0x000fea0003800000 */
[----:B------:R-:W-:Y:S01]  /*09b0*/  BSSY.RECONVERGENT B0, `(.L_x_12) ;  /* 0x000000d000007945 */ /* 0x000fe20003800200 */
[C---:B------:R-:W-:Y:S02]  /*09c0*/  IMAD R9, R8.reuse, 0x4, R18 ;  /* 0x0000000408097824 */ /* 0x040fe400078e0212 */
[----:B------:R-:W-:Y:S01]  /*09d0*/  IMAD R8, R8, 0x80, R17 ;  /* 0x0000008008087824 */ /* 0x000fe200078e0211 */
[----:B------:R-:W-:Y:S06]  /*09e0*/  @!P0 BRA `(.L_x_13) ;  /* 0x0000000000248947 */ /* 0x000fec0003800000 */
[----:B-123--:R-:W-:Y:S04]  /*09f0*/  LDS R11, [R9] ;  /* 0x00000000090b7984 */ /* 0x00efe80000000800 */
        /* <DEDUP_REMOVED lines=8> */
.L_x_13:
[----:B------:R-:W-:Y:S05]  /*0a80*/  BSYNC.RECONVERGENT B0 ;  /* 0x0000000000007941 */ /* 0x000fea0003800200 */
.L_x_12:
[----:B------:R-:W-:Y:S01]  /*0a90*/  BAR.SYNC.DEFER_BLOCKING 0x0 ;  /* 0x0000000000007b1d */ /* 0x000fe20000010000 */
[----:B------:R-:W-:-:S13]  /*0aa0*/  ISETP.NE.AND P4, PT, R10, 0x1, PT ;  /* 0x000000010a00780c */ /* 0x000fda0003f85270 */
[----:B------:R-:W-:Y:S05]  /*0ab0*/  @!P4 BRA `(.L_x_1) ;  /* 0x000000000070c947 */ /* 0x000fea0003800000 */
[----:B------:R-:W-:Y:S04]  /*0ac0*/  BSSY.RECONVERGENT B0, `(.L_x_14) ;  /* 0x000000b000007945 */ /* 0x000fe80003800200 */
[----:B------:R-:W-:Y:S05]  /*0ad0*/  @!P0 BRA `(.L_x_15) ;  /* 0x0000000000248947 */ /* 0x000fea0003800000 */
[----:B0123--:R-:W-:Y:S04]  /*0ae0*/  LDS R11, [R9+0x4] ;  /* 0x00000400090b7984 */ /* 0x00ffe80000000800 */
[----:B------:R-:W0:Y:S04]  /*0af0*/  LDS R24, [R8+0x80] ;  /* 0x0000800008187984 */ /* 0x000e280000000800 */
[----:B------:R-:W1:Y:S01]  /*0b00*/  LDS R23, [R12] ;  /* 0x000000000c177984 */ /* 0x000e620000000800 */
[----:B0-----:R-:W-:-:S04]  /*0b10*/  IADD3 R11, PT, PT, R11, R24, RZ ;  /* 0x000000180b0b7210 */ /* 0x001fc80007ffe0ff */
[----:B-1----:R-:W-:-:S13]  /*0b20*/  ISETP.GE.AND P4, PT, R11, R23, PT ;  /* 0x000000170b00720c */ /* 0x002fda0003f86270 */
[----:B------:R-:W-:Y:S05]  /*0b30*/  @P4 BRA `(.L_x_15) ;  /* 0x00000000000c4947 */ /* 0x000fea0003800000 */
[----:B------:R4:W-:Y:S04]  /*0b40*/  STS [R12], R11 ;  /* 0x0000000b0c007388 */ /* 0x0009e80000000800 */
[----:B------:R4:W-:Y:S04]  /*0b50*/  @P2 STS [R21], R11 ;  /* 0x0000000b15002388 */ /* 0x0009e80000000800 */
[----:B------:R4:W-:Y:S02]  /*0b60*/  @P3 STS [R22], R11 ;  /* 0x0000000b16003388 */ /* 0x0009e40000000800 */
.L_x_15:
[----:B------:R-:W-:Y:S05]  /*0b70*/  BSYNC.RECONVERGENT B0 ;  /* 0x0000000000007941 */ /* 0x000fea0003800200 */
.L_x_14:
[----:B------:R-:W-:Y:S01]  /*0b80*/  BAR.SYNC.DEFER_BLOCKING 0x0 ;  /* 0x0000000000007b1d */ /* 0x000fe20000010000 */
[----:B------:R-:W-:-:S13]  /*0b90*/  ISETP.NE.AND P4, PT, R10, 0x2, PT ;  /* 0x000000020a00780c */ /* 0x000fda0003f85270 */
[----:B------:R-:W-:Y:S05]  /*0ba0*/  @!P4 BRA `(.L_x_1) ;  /* 0x000000000034c947 */ /* 0x000fea0003800000 */
[----:B------:R-:W-:Y:S04]  /*0bb0*/  BSSY.RECONVERGENT B0, `(.L_x_16) ;  /* 0x000000b000007945 */ /* 0x000fe80003800200 */
[----:B------:R-:W-:Y:S05]  /*0bc0*/  @!P0 BRA `(.L_x_17) ;  /* 0x0000000000248947 */ /* 0x000fea0003800000 */
[----:B------:R-:W-:Y:S04]  /*0bd0*/  LDS R9, [R9+0x8] ;  /* 0x0000080009097984 */ /* 0x000fe80000000800 */
[----:B------:R-:W0:Y:S04]  /*0be0*/  LDS R8, [R8+0x100] ;  /* 0x0001000008087984 */ /* 0x000e280000000800 */
[----:B------:R-:W5:Y:S01]  /*0bf0*/  LDS R10, [R12] ;  /* 0x000000000c0a7984 */ /* 0x000f620000000800 */
[----:B01234-:R-:W-:-:S05]  /*0c00*/  IMAD.IADD R11, R9, 0x1, R8 ;  /* 0x00000001090b7824 */ /* 0x01ffca00078e0208 */
[----:B-----5:R-:W-:-:S13]  /*0c10*/  ISETP.GE.AND P4, PT, R11, R10, PT ;  /* 0x0000000a0b00720c */ /* 0x020fda0003f86270 */
[----:B------:R-:W-:Y:S05]  /*0c20*/  @P4 BRA `(.L_x_17) ;  /* 0x00000000000c4947 */ /* 0x000fea0003800000 */
[----:B------:R0:W-:Y:S04]  /*0c30*/  STS [R12], R11 ;  /* 0x0000000b0c007388 */ /* 0x0001e80000000800 */
[----:B------:R0:W-:Y:S04]  /*0c40*/  @P2 STS [R21], R11 ;  /* 0x0000000b15002388 */ /* 0x0001e80000000800 */
[----:B------:R0:W-:Y:S02]  /*0c50*/  @P3 STS [R22], R11 ;  /* 0x0000000b16003388 */ /* 0x0001e40000000800 */
.L_x_17:
[----:B------:R-:W-:Y:S05]  /*0c60*/  BSYNC.RECONVERGENT B0 ;  /* 0x0000000000007941 */ /* 0x000fea0003800200 */
.L_x_16:
[----:B------:R-:W-:Y:S06]  /*0c70*/  BAR.SYNC.DEFER_BLOCKING 0x0 ;  /* 0x0000000000007b1d */ /* 0x000fec0000010000 */
.L_x_1:
[----:B------:R-:W5:Y:S01]  /*0c80*/  LDCU UR4, c[0x0][0x3b0] ;  /* 0x00007600ff0477ac */ /* 0x000f620008000800 */
[----:B------:R-:W-:-:S05]  /*0c90*/  VIADD R20, R20, 0x1 ;  /* 0x0000000114147836 */ /* 0x000fca0000000000 */
[----:B-----5:R-:W-:-:S13]  /*0ca0*/  ISETP.NE.AND P4, PT, R20, UR4, PT ;  /* 0x0000000414007c0c */ /* 0x020fda000bf85270 */
[----:B------:R-:W-:Y:S05]  /*0cb0*/  @P4 BRA `(.L_x_18) ;  /* 0xfffffff400d84947 */ /* 0x000fea000383ffff */
.L_x_0:
[----:B------:R-:W-:Y:S05]  /*0cc0*/  @!P0 EXIT ;  /* 0x000000000000894d */ /* 0x000fea0003800000 */
[----:B------:R-:W5:Y:S04]  /*0cd0*/  LDS R3, [R12] ;  /* 0x000000000c037984 */ /* 0x000f680000000800 */
[----:B-----5:R-:W-:Y:S01]  /*0ce0*/  STG.E desc[UR8][R4.64], R3 ;  /* 0x0000000304007986 */ /* 0x020fe2000c101908 */
[----:B------:R-:W-:Y:S05]  /*0cf0*/  EXIT ;  /* 0x000000000000794d */ /* 0x000fea0003800000 */
.L_x_19:
[----:B------:R-:W-:-:S00]  /*0d00*/  BRA `(.L_x_19) ;  /* 0xfffffffc00fc7947 */ /* 0x000fc0000383ffff */
[----:B------:R-:W-:-:S00]  /*0d10*/  NOP ;  /* 0x0000000000007918 */ /* 0x000fc00000000000 */
        /* <DEDUP_REMOVED lines=14> */
.L_x_60:


//--------------------- .text._Z4testPimi         --------------------------
	.section	.text._Z4testPimi,"ax",@progbits
	.align	128
        .global         _Z4testPimi
        .type           _Z4testPimi,@function
        .size           _Z4testPimi,(.L_x_61 - _Z4testPimi)
        .other          _Z4testPimi,@"STO_CUDA_ENTRY STV_DEFAULT"
_Z4testPimi:
.text._Z4testPimi:
[----:B------:R-:W0:Y:S01]  /*0000*/  LDC R1, c[0x0][0x37c] ;  /* 0x0000df00ff017b82 */ /* 0x000e220000000800 */
[----:B------:R-:W-:Y:S01]  /*0010*/  MOV R0, 0x18 ;  /* 0x0000001800007802 */ /* 0x000fe20000000f00 */
[----:B------:R-:W1:Y:S01]  /*0020*/  LDCU UR4, c[0x0][0x2f8] ;  /* 0x00005f00ff0477ac */ /* 0x000e620008000800 */
[----:B0-----:R-:W-:Y:S01]  /*0030*/  VIADD R1, R1, 0xfffffff8 ;  /* 0xfffffff801017836 */ /* 0x001fe20000000000 */
[----:B------:R-:W-:-:S04]  /*0040*/  CS2R R6, SRZ ;  /* 0x0000000000067805 */ /* 0x000fc8000001ff00 */
[----:B------:R0:W2:Y:S01]  /*0050*/  LDC.64 R8, c[0x4][R0] ;  /* 0x0100000000087b82 */ /* 0x0000a20000000a00 */
[----:B------:R-:W3:Y:S01]  /*0060*/  LDCU.64 UR6, c[0x4][URZ] ;  /* 0x01000000ff0677ac */ /* 0x000ee20008000a00 */
[----:B------:R-:W4:Y:S01]  /*0070*/  LDCU UR5, c[0x0][0x2fc] ;  /* 0x00005f80ff0577ac */ /* 0x000f220008000800 */
[----:B-1----:R-:W-:Y:S01]  /*0080*/  IADD3 R22, P0, PT, R1, UR4, RZ ;  /* 0x0000000401167c10 */ /* 0x002fe2000ff1e0ff */
[----:B---3--:R-:W-:Y:S02]  /*0090*/  IMAD.U32 R4, RZ, RZ, UR6 ;  /* 0x00000006ff047e24 */ /* 0x008fe4000f8e00ff */
[----:B------:R-:W-:Y:S02]  /*00a0*/  IMAD.U32 R5, RZ, RZ, UR7 ;  /* 0x00000007ff057e24 */ /* 0x000fe4000f8e00ff */
[----:B0---4-:R-:W-:-:S08]  /*00b0*/  IMAD.X R2, RZ, RZ, UR5, P0 ;  /* 0x00000005ff027e24 */ /* 0x011fd000080e06ff */
[----:B------:R-:W-:-:S07]  /*00c0*/  LEPC R20, `(.L_x_20) ;  /* 0x000000001014794e */ /* 0x000fce0000000000 */
[----:B--2---:R-:W-:Y:S05]  /*00d0*/  CALL.ABS.NOINC R8 ;  /* 0x0000000008007343 */ /* 0x004fea0003c00000 */
.L_x_20:
[----:B------:R-:W0:Y:S02]  /*00e0*/  LDC R0, c[0x0][0x390] ;  /* 0x0000e400ff007b82 */ /* 0x000e240000000800 */
[----:B0-----:R-:W-:-:S13]  /*00f0*/  ISETP.GE.AND P0, PT, R0, 0x1, PT ;  /* 0x000000010000780c */ /* 0x001fda0003f06270 */
[----:B------:R-:W-:Y:S05]  /*0100*/  @!P0 EXIT ;  /* 0x000000000000894d */ /* 0x000fea0003800000 */
[----:B------:R-:W0:Y:S01]  /*0110*/  LDC.64 R28, c[0x0][0x358] ;  /* 0x0000d600ff1c7b82 */ /* 0x000e220000000a00 */
[----:B------:R-:W-:-:S07]  /*0120*/  IMAD.MOV.U32 R24, RZ, RZ, RZ ;  /* 0x000000ffff187224 */ /* 0x000fce00078e00ff */
.L_x_58:
[----:B------:R-:W1:Y:S01]  /*0130*/  LDCU UR4, c[0x0][0x390] ;  /* 0x00007200ff0477ac */ /* 0x000e620008000800 */
[----:B------:R-:W-:Y:S02]  /*0140*/  IMAD.MOV.U32 R18, RZ, RZ, R24 ;  /* 0x000000ffff127224 */ /* 0x000fe400078e0018 */
[----:B------:R-:W-:Y:S02]  /*0150*/  VIADD R24, R24, 0x1 ;  /* 0x0000000118187836 */ /* 0x000fe40000000000 */
[----:B------:R-:W-:Y:S01]  /*0160*/  IMAD.MOV.U32 R25, RZ, RZ, RZ ;  /* 0x000000ffff197224 */ /* 0x000fe200078e00ff */
[----:B-1----:R-:W-:Y:S02]  /*0170*/  UISETP.GE.U32.AND UP0, UPT, UR4, 0x10, UPT ;  /* 0x000000100400788c */ /* 0x002fe4000bf06070 */
[----:B------:R-:W-:-:S04]  /*0180*/  ISETP.NE.AND P0, PT, R24, UR4, PT ;  /* 0x0000000418007c0c */ /* 0x000fc8000bf05270 */
[----:B------:R-:W-:-:S03]  /*0190*/  P2R R27, PR, RZ, 0x1 ;  /* 0x00000001ff1b7803 */ /* 0x000fc60000000000 */
[----:B------:R-:W-:Y:S06]  /*01a0*/  BRA.U !UP0, `(.L_x_21) ;  /* 0x0000000d08607547 */ /* 0x000fec000b800000 */
[----:B------:R-:W1:Y:S01]  /*01b0*/  LDC.64 R4, c[0x0][0x380] ;  /* 0x0000e000ff047b82 */ /* 0x000e620000000a00 */
[----:B------:R-:W2:Y:S01]  /*01c0*/  LDCU UR4, c[0x0][0x390] ;  /* 0x00007200ff0477ac */ /* 0x000ea20008000800 */
[----:B------:R-:W-:Y:S01]  /*01d0*/  BSSY.RECONVERGENT B6, `(.L_x_22) ;  /* 0x00000d2000067945 */ /* 0x000fe20003800200 */
[----:B------:R-:W1:Y:S01]  /*01e0*/  LDCU.64 UR6, c[0x0][0x388] ;  /* 0x00007100ff0677ac */ /* 0x000e620008000a00 */
[----:B--2---:R-:W-:-:S04]  /*01f0*/  ULOP3.LUT UR4, UR4, 0x7ffffff0, URZ, 0xc0, !UPT ;  /* 0x7ffffff004047892 */ /* 0x004fc8000f8ec0ff */
[----:B------:R-:W-:Y:S01]  /*0200*/  UIADD3 UR4, UPT, UPT, -UR4, URZ, URZ ;  /* 0x000000ff04047290 */ /* 0x000fe2000fffe1ff */
[----:B-1----:R-:W-:-:S03]  /*0210*/  IMAD.WIDE.U32 R4, R18, UR6, R4 ;  /* 0x0000000612047c25 */ /* 0x002fc6000f8e0004 */
[----:B------:R-:W-:Y:S01]  /*0220*/  IADD3 R30, P0, PT, R4, 0x20, RZ ;  /* 0x00000020041e7810 */ /* 0x000fe20007f1e0ff */
[----:B------:R-:W-:Y:S02]  /*0230*/  IMAD R4, R18, UR7, R5 ;  /* 0x0000000712047c24 */ /* 0x000fe4000f8e0205 */
[----:B------:R-:W-:Y:S02]  /*0240*/  IMAD.U32 R16, RZ, RZ, UR4 ;  /* 0x00000004ff107e24 */ /* 0x000fe4000f8e00ff */
[----:B------:R-:W-:-:S08]  /*0250*/  IMAD.X R31, RZ, RZ, R4, P0 ;  /* 0x000000ffff1f7224 */ /* 0x000fd000000e0604 */
.L_x_39:
[----:B0-----:R-:W-:Y:S02]  /*0260*/  R2UR UR4, R28 ;  /* 0x000000001c0472ca */ /* 0x001fe400000e0000 */
[----:B------:R-:W-:-:S13]  /*0270*/  R2UR UR5, R29 ;  /* 0x000000001d0572ca */ /* 0x000fda00000e0000 */
[----:B------:R-:W2:Y:S01]  /*0280*/  LDG.E R0, desc[UR4][R30.64+-0x20] ;  /* 0xffffe0041e007981 */ /* 0x000ea2000c1e1900 */
[----:B------:R-:W-:Y:S01]  /*0290*/  MOV R8, 0x18 ;  /* 0x0000001800087802 */ /* 0x000fe20000000f00 */
[----:B------:R-:W0:Y:S01]  /*02a0*/  LDCU.64 UR4, c[0x4][0x8] ;  /* 0x01000100ff0477ac */ /* 0x000e220008000a00 */
[----:B------:R-:W-:Y:S01]  /*02b0*/  VIADD R16, R16, 0x10 ;  /* 0x0000001010107836 */ /* 0x000fe20000000000 */
[----:B------:R-:W-:Y:S01]  /*02c0*/  MOV R6, R22 ;  /* 0x0000001600067202 */ /* 0x000fe20000000f00 */
[----:B------:R-:W-:Y:S02]  /*02d0*/  IMAD.MOV.U32 R7, RZ, RZ, R2 ;  /* 0x000000ffff077224 */ /* 0x000fe400078e0002 */
[----:B------:R-:W1:Y:S01]  /*02e0*/  LDC.64 R8, c[0x4][R8] ;  /* 0x0100000008087b82 */ /* 0x000e620000000a00 */
[----:B------:R-:W-:-:S04]  /*02f0*/  ISETP.NE.AND P0, PT, R16, RZ, PT ;  /* 0x000000ff1000720c */ /* 0x000fc80003f05270 */
[----:B------:R-:W-:Y:S01]  /*0300*/  P2R R19, PR, RZ, 0x1 ;  /* 0x00000001ff137803 */ /* 0x000fe20000000000 */
[----:B0-----:R-:W-:Y:S02]  /*0310*/  IMAD.U32 R4, RZ, RZ, UR4 ;  /* 0x00000004ff047e24 */ /* 0x001fe4000f8e00ff */
[----:B------:R-:W-:Y:S01]  /*0320*/  IMAD.U32 R5, RZ, RZ, UR5 ;  /* 0x00000005ff057e24 */ /* 0x000fe2000f8e00ff */
[----:B-12---:R0:W-:Y:S06]  /*0330*/  STL [R1], R0 ;  /* 0x0000000001007387 */ /* 0x0061ec0000100800 */
[----:B------:R-:W-:-:S07]  /*0340*/  LEPC R20, `(.L_x_23) ;  /* 0x000000001014794e */ /* 0x000fce0000000000 */
[----:B0-----:R-:W-:Y:S05]  /*0350*/  CALL.ABS.NOINC R8 ;  /* 0x0000000008007343 */ /* 0x001fea0003c00000 */
.L_x_23:
[----:B------:R-:W-:Y:S02]  /*0360*/  R2UR UR4, R28 ;  /* 0x000000001c0472ca */ /* 0x000fe400000e0000 */
[----:B------:R-:W-:-:S13]  /*0370*/  R2UR UR5, R29 ;  /* 0x000000001d0572ca */ /* 0x000fda00000e0000 */
[----:B------:R-:W2:Y:S01]  /*0380*/  LDG.E R0, desc[UR4][R30.64+-0x1c] ;  /* 0xffffe4041e007981 */ /* 0x000ea2000c1e1900 */
[----:B------:R-:W-:Y:S01]  /*0390*/  MOV R17, 0x18 ;  /* 0x0000001800117802 */ /* 0x000fe20000000f00 */
[----:B------:R-:W0:Y:S01]  /*03a0*/  LDCU.64 UR4, c[0x4][0x8] ;  /* 0x01000100ff0477ac */ /* 0x000e220008000a00 */
[----:B------:R-:W-:Y:S02]  /*03b0*/  IMAD.MOV.U32 R6, RZ, RZ, R22 ;  /* 0x000000ffff067224 */ /* 0x000fe400078e0016 */
[----:B------:R1:W3:Y:S01]  /*03c0*/  LDC.64 R8, c[0x4][R17] ;  /* 0x0100000011087b82 */ /* 0x0002e20000000a00 */
[----:B------:R-:W-:Y:S02]  /*03d0*/  IMAD.MOV.U32 R7, RZ, RZ, R2 ;  /* 0x000000ffff077224 */ /* 0x000fe400078e0002 */
[----:B0-----:R-:W-:Y:S02]  /*03e0*/  IMAD.U32 R4, RZ, RZ, UR4 ;  /* 0x00000004ff047e24 */ /* 0x001fe4000f8e00ff */
[----:B------:R-:W-:Y:S01]  /*03f0*/  IMAD.U32 R5, RZ, RZ, UR5 ;  /* 0x00000005ff057e24 */ /* 0x000fe2000f8e00ff */
[----:B--23--:R1:W-:Y:S06]  /*0400*/  STL [R1], R0 ;  /* 0x0000000001007387 */ /* 0x00c3ec0000100800 */
[----:B------:R-:W-:-:S07]  /*0410*/  LEPC R20, `(.L_x_24) ;  /* 0x000000001014794e */ /* 0x000fce0000000000 */
[----:B-1----:R-:W-:Y:S05]  /*0420*/  CALL.ABS.NOINC R8 ;  /* 0x0000000008007343 */ /* 0x002fea0003c00000 */
.L_x_24:
[----:B------:R-:W-:Y:S02]  /*0430*/  R2UR UR4, R28 ;  /* 0x000000001c0472ca */ /* 0x000fe400000e0000 */
[----:B------:R-:W-:-:S13]  /*0440*/  R2UR UR5, R29 ;  /* 0x000000001d0572ca */ /* 0x000fda00000e0000 */
[----:B------:R-:W2:Y:S01]  /*0450*/  LDG.E R0, desc[UR4][R30.64+-0x18] ;  /* 0xffffe8041e007981 */ /* 0x000ea2000c1e1900 */
[----:B------:R0:W1:Y:S01]  /*0460*/  LDC.64 R8, c[0x4][R17] ;  /* 0x0100000011087b82 */ /* 0x0000620000000a00 */
[----:B------:R-:W3:Y:S01]  /*0470*/  LDCU.64 UR4, c[0x4][0x8] ;  /* 0x01000100ff0477ac */ /* 0x000ee20008000a00 */
[----:B------:R-:W-:Y:S02]  /*0480*/  IMAD.MOV.U32 R6, RZ, RZ, R22 ;  /* 0x000000ffff067224 */ /* 0x000fe400078e0016 */
[----:B------:R-:W-:Y:S02]  /*0490*/  IMAD.MOV.U32 R7, RZ, RZ, R2 ;  /* 0x000000ffff077224 */ /* 0x000fe400078e0002 */
[----:B---3--:R-:W-:Y:S02]  /*04a0*/  IMAD.U32 R4, RZ, RZ, UR4 ;  /* 0x00000004ff047e24 */ /* 0x008fe4000f8e00ff */
[----:B------:R-:W-:Y:S01]  /*04b0*/  IMAD.U32 R5, RZ, RZ, UR5 ;  /* 0x00000005ff057e24 */ /* 0x000fe2000f8e00ff */
[----:B-12---:R0:W-:Y:S06]  /*04c0*/  STL [R1], R0 ;  /* 0x0000000001007387 */ /* 0x0061ec0000100800 */
[----:B------:R-:W-:-:S07]  /*04d0*/  LEPC R20, `(.L_x_25) ;  /* 0x000000001014794e */ /* 0x000fce0000000000 */
[----:B0-----:R-:W-:Y:S05]  /*04e0*/  CALL.ABS.NOINC R8 ;  /* 0x0000000008007343 */ /* 0x001fea0003c00000 */
.L_x_25:
[----:B------:R-:W-:Y:S02]  /*04f0*/  R2UR UR4, R28 ;  /* 0x000000001c0472ca */ /* 0x000fe400000e0000 */
[----:B------:R-:W-:-:S13]  /*0500*/  R2UR UR5, R29 ;  /* 0x000000001d0572ca */ /* 0x000fda00000e0000 */
[----:B------:R-:W2:Y:S01]  /*0510*/  LDG.E R0, desc[UR4][R30.64+-0x14] ;  /* 0xffffec041e007981 */ /* 0x000ea2000c1e1900 */
[----:B------:R0:W1:Y:S01]  /*0520*/  LDC.64 R8, c[0x4][R17] ;  /* 0x0100000011087b82 */ /* 0x0000620000000a00 */
[----:B------:R-:W3:Y:S01]  /*0530*/  LDCU.64 UR4, c[0x4][0x8] ;  /* 0x01000100ff0477ac */ /* 0x000ee20008000a00 */
[----:B------:R-:W-:Y:S01]  /*0540*/  MOV R6, R22 ;  /* 0x0000001600067202 */ /* 0x000fe20000000f00 */
[----:B------:R-:W-:Y:S02]  /*0550*/  IMAD.MOV.U32 R7, RZ, RZ, R2 ;  /* 0x000000ffff077224 */ /* 0x000fe400078e0002 */
[----:B---3--:R-:W-:Y:S02]  /*0560*/  IMAD.U32 R4, RZ, RZ, UR4 ;  /* 0x00000004ff047e24 */ /* 0x008fe4000f8e00ff */
[----:B------:R-:W-:Y:S01]  /*0570*/  IMAD.U32 R5, RZ, RZ, UR5 ;  /* 0x00000005ff057e24 */ /* 0x000fe2000f8e00ff */
[----:B-12---:R0:W-:Y:S06]  /*0580*/  STL [R1], R0 ;  /* 0x0000000001007387 */ /* 0x0061ec0000100800 */
[----:B------:R-:W-:-:S07]  /*0590*/  LEPC R20, `(.L_x_26) ;  /* 0x000000001014794e */ /* 0x000fce0000000000 */
[----:B0-----:R-:W-:Y:S05]  /*05a0*/  CALL.ABS.NOINC R8 ;  /* 0x0000000008007343 */ /* 0x001fea0003c00000 */
.L_x_26:
        /* <DEDUP_REMOVED lines=12> */
.L_x_27:
        /* <DEDUP_REMOVED lines=12> */
.L_x_28:
        /* <DEDUP_REMOVED lines=12> */
.L_x_29:
        /* <DEDUP_REMOVED lines=12> */
.L_x_30:
        /* <DEDUP_REMOVED lines=12> */
.L_x_31:
        /* <DEDUP_REMOVED lines=12> */
.L_x_32:
        /* <DEDUP_REMOVED lines=12> */
.L_x_33:
        /* <DEDUP_REMOVED lines=12> */
.L_x_34:
        /* <DEDUP_REMOVED lines=12> */
.L_x_35:
        /* <DEDUP_REMOVED lines=12> */
.L_x_36:
        /* <DEDUP_REMOVED lines=12> */
.L_x_37:
        /* <DEDUP_REMOVED lines=12> */
.L_x_38:
[----:B------:R-:W-:Y:S02]  /*0eb0*/  ISETP.NE.AND P6, PT, R19, RZ, PT ;  /* 0x000000ff1300720c */ /* 0x000fe40003fc5270 */
[----:B------:R-:W-:-:S05]  /*0ec0*/  IADD3 R30, P0, PT, R30, 0x40, RZ ;  /* 0x000000401e1e7810 */ /* 0x000fca0007f1e0ff */
[----:B------:R-:W-:-:S06]  /*0ed0*/  IMAD.X R31, RZ, RZ, R31, P0 ;  /* 0x000000ffff1f7224 */ /* 0x000fcc00000e061f */
[----:B------:R-:W-:Y:S05]  /*0ee0*/  @P6 BRA `(.L_x_39) ;  /* 0xfffffff000dc6947 */ /* 0x000fea000383ffff */
[----:B------:R-:W-:Y:S05]  /*0ef0*/  BSYNC.RECONVERGENT B6 ;  /* 0x0000000000067941 */ /* 0x000fea0003800200 */
.L_x_22:
[----:B------:R-:W0:Y:S02]  /*0f00*/  LDCU UR4, c[0x0][0x390] ;  /* 0x00007200ff0477ac */ /* 0x000e240008000800 */
[----:B0-----:R-:W-:-:S06]  /*0f10*/  ULOP3.LUT UR4, UR4, 0x7ffffff0, URZ, 0xc0, !UPT ;  /* 0x7ffffff004047892 */ /* 0x001fcc000f8ec0ff */
[----:B------:R-:W-:-:S07]  /*0f20*/  IMAD.U32 R25, RZ, RZ, UR4 ;  /* 0x00000004ff197e24 */ /* 0x000fce000f8e00ff */
.L_x_21:
[----:B------:R-:W1:Y:S02]  /*0f30*/  LDC R26, c[0x0][0x390] ;  /* 0x0000e400ff1a7b82 */ /* 0x000e640000000800 */
[----:B-1----:R-:W-:-:S04]  /*0f40*/  LOP3.LUT R0, R26, 0xf, RZ, 0xc0, !PT ;  /* 0x0000000f1a007812 */ /* 0x002fc800078ec0ff */
[----:B------:R-:W-:-:S13]  /*0f50*/  ISETP.NE.AND P0, PT, R0, RZ, PT ;  /* 0x000000ff0000720c */ /* 0x000fda0003f05270 */
[----:B------:R-:W-:Y:S05]  /*0f60*/  @!P0 BRA `(.L_x_40) ;  /* 0x0000000c00608947 */ /* 0x000fea0003800000 */
[----:B------:R-:W1:Y:S01]  /*0f70*/  LDC.64 R4, c[0x0][0x380] ;  /* 0x0000e000ff047b82 */ /* 0x000e620000000a00 */
[----:B------:R-:W1:Y:S01]  /*0f80*/  LDCU.64 UR4, c[0x0][0x388] ;  /* 0x00007100ff0477ac */ /* 0x000e620008000a00 */
[----:B------:R-:W-:-:S05]  /*0f90*/  VIADD R0, R0, 0xffffffff ;  /* 0xffffffff00007836 */ /* 0x000fca0000000000 */
[----:B------:R-:W-:Y:S01]  /*0fa0*/  ISETP.GE.U32.AND P0, PT, R0, 0x7, PT ;  /* 0x000000070000780c */ /* 0x000fe20003f06070 */
[----:B-1----:R-:W-:-:S04]  /*0fb0*/  IMAD.WIDE.U32 R4, R18, UR4, R4 ;  /* 0x0000000412047c25 */ /* 0x002fc8000f8e0004 */
[----:B------:R-:W-:Y:S02]  /*0fc0*/  IMAD R19, R18, UR5, R5 ;  /* 0x0000000512137c24 */ /* 0x000fe4000f8e0205 */
[----:B------:R-:W-:-:S06]  /*0fd0*/  IMAD.MOV.U32 R18, RZ, RZ, R4 ;  /* 0x000000ffff127224 */ /* 0x000fcc00078e0004 */
[----:B------:R-:W-:Y:S05]  /*0fe0*/  @!P0 BRA `(.L_x_41) ;  /* 0x0000000400908947 */ /* 0x000fea0003800000 */
[----:B0-----:R-:W-:Y:S01]  /*0ff0*/  R2UR UR4, R28 ;  /* 0x000000001c0472ca */ /* 0x001fe200000e0000 */
[----:B------:R-:W-:Y:S01]  /*1000*/  IMAD.WIDE.U32 R30, R25, 0x4, R18 ;  /* 0x00000004191e7825 */ /* 0x000fe200078e0012 */
[----:B------:R-:W-:-:S13]  /*1010*/  R2UR UR5, R29 ;  /* 0x000000001d0572ca */ /* 0x000fda00000e0000 */
[----:B------:R-:W2:Y:S01]  /*1020*/  LDG.E R0, desc[UR4][R30.64] ;  /* 0x000000041e007981 */ /* 0x000ea2000c1e1900 */
[----:B------:R-:W-:Y:S01]  /*1030*/  MOV R8, 0x18 ;  /* 0x0000001800087802 */ /* 0x000fe20000000f00 */
[----:B------:R-:W0:Y:S01]  /*1040*/  LDCU.64 UR4, c[0x4][0x8] ;  /* 0x01000100ff0477ac */ /* 0x000e220008000a00 */
[----:B------:R-:W-:Y:S02]  /*1050*/  IMAD.MOV.U32 R6, RZ, RZ, R22 ;  /* 0x000000ffff067224 */ /* 0x000fe400078e0016 */
[----:B------:R-:W-:Y:S02]  /*1060*/  IMAD.MOV.U32 R7, RZ, RZ, R2 ;  /* 0x000000ffff077224 */ /* 0x000fe400078e0002 */
[----:B------:R-:W1:Y:S01]  /*1070*/  LDC.64 R8, c[0x4][R8] ;  /* 0x0100000008087b82 */ /* 0x000e620000000a00 */
[----:B0-----:R-:W-:Y:S02]  /*1080*/  IMAD.U32 R4, RZ, RZ, UR4 ;  /* 0x00000004ff047e24 */ /* 0x001fe4000f8e00ff */
[----:B------:R-:W-:Y:S01]  /*1090*/  IMAD.U32 R5, RZ, RZ, UR5 ;  /* 0x00000005ff057e24 */ /* 0x000fe2000f8e00ff */
[----:B-12---:R0:W-:Y:S06]  /*10a0*/  STL [R1], R0 ;  /* 0x0000000001007387 */ /* 0x0061ec0000100800 */
[----:B------:R-:W-:-:S07]  /*10b0*/  LEPC R20, `(.L_x_42) ;  /* 0x000000001014794e */ /* 0x000fce0000000000 */
[----:B0-----:R-:W-:Y:S05]  /*10c0*/  CALL.ABS.NOINC R8 ;  /* 0x0000000008007343 */ /* 0x001fea0003c00000 */
.L_x_42:
[----:B------:R-:W-:Y:S02]  /*10d0*/  R2UR UR4, R28 ;  /* 0x000000001c0472ca */ /* 0x000fe400000e0000 */
[----:B------:R-:W-:-:S13]  /*10e0*/  R2UR UR5, R29 ;  /* 0x000000001d0572ca */ /* 0x000fda00000e0000 */
[----:B------:R-:W2:Y:S01]  /*10f0*/  LDG.E R0, desc[UR4][R30.64+0x4] ;  /* 0x000004041e007981 */ /* 0x000ea2000c1e1900 */
[----:B------:R-:W-:Y:S01]  /*1100*/  MOV R16, 0x18 ;  /* 0x0000001800107802 */ /* 0x000fe20000000f00 */
[----:B------:R-:W0:Y:S01]  /*1110*/  LDCU.64 UR4, c[0x4][0x8] ;  /* 0x01000100ff0477ac */ /* 0x000e220008000a00 */
[----:B------:R-:W-:Y:S01]  /*1120*/  MOV R6, R22 ;  /* 0x0000001600067202 */ /* 0x000fe20000000f00 */
[----:B------:R-:W-:Y:S01]  /*1130*/  IMAD.MOV.U32 R7, RZ, RZ, R2 ;  /* 0x000000ffff077224 */ /* 0x000fe200078e0002 */
[----:B------:R1:W3:Y:S01]  /*1140*/  LDC.64 R8, c[0x4][R16] ;  /* 0x0100000010087b82 */ /* 0x0002e20000000a00 */
[----:B0-----:R-:W-:Y:S02]  /*1150*/  IMAD.U32 R4, RZ, RZ, UR4 ;  /* 0x00000004ff047e24 */ /* 0x001fe4000f8e00ff */
[----:B------:R-:W-:Y:S01]  /*1160*/  IMAD.U32 R5, RZ, RZ, UR5 ;  /* 0x00000005ff057e24 */ /* 0x000fe2000f8e00ff */
[----:B--23--:R1:W-:Y:S06]  /*1170*/  STL [R1], R0 ;  /* 0x0000000001007387 */ /* 0x00c3ec0000100800 */
[----:B------:R-:W-:-:S07]  /*1180*/  LEPC R20, `(.L_x_43) ;  /* 0x000000001014794e */ /* 0x000fce0000000000 */
[----:B-1----:R-:W-:Y:S05]  /*1190*/  CALL.ABS.NOINC R8 ;  /* 0x0000000008007343 */ /* 0x002fea0003c00000 */
.L_x_43:
        /* <DEDUP_REMOVED lines=12> */
.L_x_44:
        /* <DEDUP_REMOVED lines=12> */
.L_x_45:
        /* <DEDUP_REMOVED lines=12> */
.L_x_46:
        /* <DEDUP_REMOVED lines=12> */
.L_x_47:
        /* <DEDUP_REMOVED lines=12> */
.L_x_48:
[----:B------:R-:W-:Y:S02]  /*1560*/  R2UR UR4, R28 ;  /* 0x000000001c0472ca */ /* 0x000fe400000e0000 */
[----:B------:R-:W-:-:S13]  /*1570*/  R2UR UR5, R29 ;  /* 0x000000001d0572ca */ /* 0x000fda00000e0000 */
[----:B------:R-:W2:Y:S01]  /*1580*/  LDG.E R30, desc[UR4][R30.64+0x1c] ;  /* 0x00001c041e1e7981 */ /* 0x000ea2000c1e1900 */
[----:B------:R-:W0:Y:S01]  /*1590*/  LDC.64 R16, c[0x4][R16] ;  /* 0x0100000010107b82 */ /* 0x000e220000000a00 */
[----:B------:R-:W1:Y:S01]  /*15a0*/  LDCU.64 UR4, c[0x4][0x8] ;  /* 0x01000100ff0477ac */ /* 0x000e620008000a00 */
[----:B------:R-:W-:Y:S01]  /*15b0*/  MOV R6, R22 ;  /* 0x0000001600067202 */ /* 0x000fe20000000f00 */
[----:B------:R-:W-:Y:S02]  /*15c0*/  IMAD.MOV.U32 R7, RZ, RZ, R2 ;  /* 0x000000ffff077224 */ /* 0x000fe400078e0002 */
[----:B-1----:R-:W-:Y:S02]  /*15d0*/  IMAD.U32 R4, RZ, RZ, UR4 ;  /* 0x00000004ff047e24 */ /* 0x002fe4000f8e00ff */
[----:B------:R-:W-:Y:S01]  /*15e0*/  IMAD.U32 R5, RZ, RZ, UR5 ;  /* 0x00000005ff057e24 */ /* 0x000fe2000f8e00ff */
[----:B0-2---:R1:W-:Y:S06]  /*15f0*/  STL [R1], R30 ;  /* 0x0000001e01007387 */ /* 0x0053ec0000100800 */
[----:B------:R-:W-:-:S07]  /*1600*/  LEPC R20, `(.L_x_49) ;  /* 0x000000001014794e */ /* 0x000fce0000000000 */
[----:B-1----:R-:W-:Y:S05]  /*1610*/  CALL.ABS.NOINC R16 ;  /* 0x0000000010007343 */ /* 0x002fea0003c00000 */
.L_x_49:
[----:B------:R-:W-:-:S07]  /*1620*/  VIADD R25, R25, 0x8 ;  /* 0x0000000819197836 */ /* 0x000fce0000000000 */
.L_x_41:
[----:B------:R-:W-:-:S04]  /*1630*/  LOP3.LUT R0, R26, 0x7, RZ, 0xc0, !PT ;  /* 0x000000071a007812 */ /* 0x000fc800078ec0ff */
[----:B------:R-:W-:-:S13]  /*1640*/  ISETP.NE.AND P0, PT, R0, RZ, PT ;  /* 0x000000ff0000720c */ /* 0x000fda0003f05270 */
[----:B------:R-:W-:Y:S05]  /*1650*/  @!P0 BRA `(.L_x_40) ;  /* 0x0000000400a48947 */ /* 0x000fea0003800000 */
[----:B------:R-:W-:-:S05]  /*1660*/  VIADD R0, R0, 0xffffffff ;  /* 0xffffffff00007836 */ /* 0x000fca0000000000 */
[----:B------:R-:W-:-:S13]  /*1670*/  ISETP.GE.U32.AND P0, PT, R0, 0x3, PT ;  /* 0x000000030000780c */ /* 0x000fda0003f06070 */
        /* <DEDUP_REMOVED lines=15> */
.L_x_51:
        /* <DEDUP_REMOVED lines=13> */
.L_x_52:
[----:B------:R-:W-:Y:S02]  /*1840*/  R2UR UR4, R28 ;  /* 0x000000001c0472ca */ /* 0x000fe400000e0000 */
[----:B------:R-:W-:-:S13]  /*1850*/  R2UR UR5, R29 ;  /* 0x000000001d0572ca */ /* 0x000fda00000e0000 */
[----:B------:R-:W2:Y:S01]  /*1860*/  LDG.E R0, desc[UR4][R16.64+0x8] ;  /* 0x0000080410007981 */ /* 0x000ea2000c1e1900 */
[----:B------:R0:W1:Y:S01]  /*1870*/  LDC.64 R8, c[0x4][R23] ;  /* 0x0100000017087b82 */ /* 0x0000620000000a00 */
[----:B------:R-:W3:Y:S01]  /*1880*/  LDCU.64 UR4, c[0x4][0x8] ;  /* 0x01000100ff0477ac */ /* 0x000ee20008000a00 */
[----:B------:R-:W-:Y:S02]  /*1890*/  IMAD.MOV.U32 R6, RZ, RZ, R22 ;  /* 0x000000ffff067224 */ /* 0x000fe400078e0016 */
[----:B------:R-:W-:Y:S01]  /*18a0*/  IMAD.MOV.U32 R7, RZ, RZ, R2 ;  /* 0x000000ffff077224 */ /* 0x000fe200078e0002 */
[----:B---3--:R-:W-:Y:S01]  /*18b0*/  MOV R4, UR4 ;  /* 0x0000000400047c02 */ /* 0x008fe20008000f00 */
[----:B------:R-:W-:Y:S01]  /*18c0*/  IMAD.U32 R5, RZ, RZ, UR5 ;  /* 0x00000005ff057e24 */ /* 0x000fe2000f8e00ff */
[----:B-12---:R0:W-:Y:S06]  /*18d0*/  STL [R1], R0 ;  /* 0x0000000001007387 */ /* 0x0061ec0000100800 */
[----:B------:R-:W-:-:S07]  /*18e0*/  LEPC R20, `(.L_x_53) ;  /* 0x000000001014794e */ /* 0x000fce0000000000 */
[----:B0-----:R-:W-:Y:S05]  /*18f0*/  CALL.ABS.NOINC R8 ;  /* 0x0000000008007343 */ /* 0x001fea0003c00000 */
.L_x_53:
        /* <DEDUP_REMOVED lines=12> */
.L_x_54:
[----:B------:R-:W-:-:S07]  /*19c0*/  VIADD R25, R25, 0x4 ;  /* 0x0000000419197836 */ /* 0x000fce0000000000 */
.L_x_50:
[----:B------:R-:W-:-:S04]  /*19d0*/  LOP3.LUT R26, R26, 0x3, RZ, 0xc0, !PT ;  /* 0x000000031a1a7812 */ /* 0x000fc800078ec0ff */
[----:B------:R-:W-:-:S13]  /*19e0*/  ISETP.NE.AND P0, PT, R26, RZ, PT ;  /* 0x000000ff1a00720c */ /* 0x000fda0003f05270 */
[----:B------:R-:W-:Y:S05]  /*19f0*/  @!P0 BRA `(.L_x_40) ;  /* 0x0000000000bc8947 */ /* 0x000fea0003800000 */
[----:B0-----:R-:W-:Y:S01]  /*1a00*/  R2UR UR4, R28 ;  /* 0x000000001c0472ca */ /* 0x001fe200000e0000 */
[----:B------:R-:W-:Y:S01]  /*1a10*/  IMAD.WIDE.U32 R18, R25, 0x4, R18 ;  /* 0x0000000419127825 */ /* 0x000fe200078e0012 */
[----:B------:R-:W-:-:S13]  /*1a20*/  R2UR UR5, R29 ;  /* 0x000000001d0572ca */ /* 0x000fda00000e0000 */
[----:B------:R-:W2:Y:S01]  /*1a30*/  LDG.E R0, desc[UR4][R18.64] ;  /* 0x0000000412007981 */ /* 0x000ea2000c1e1900 */
[----:B------:R-:W-:Y:S01]  /*1a40*/  MOV R8, 0x18 ;  /* 0x0000001800087802 */ /* 0x000fe20000000f00 */
[----:B------:R-:W0:Y:S01]  /*1a50*/  LDCU.64 UR4, c[0x4][0x8] ;  /* 0x01000100ff0477ac */ /* 0x000e220008000a00 */
[----:B------:R-:W-:Y:S01]  /*1a60*/  ISETP.NE.AND P0, PT, R26, 0x1, PT ;  /* 0x000000011a00780c */ /* 0x000fe20003f05270 */
[----:B------:R-:W-:Y:S01]  /*1a70*/  IMAD.MOV.U32 R6, RZ, RZ, R22 ;  /* 0x000000ffff067224 */ /* 0x000fe200078e0016 */
[----:B------:R-:W-:Y:S02]  /*1a80*/  MOV R7, R2 ;  /* 0x0000000200077202 */ /* 0x000fe40000000f00 */
[----:B------:R-:W1:Y:S01]  /*1a90*/  LDC.64 R8, c[0x4][R8] ;  /* 0x0100000008087b82 */ /* 0x000e620000000a00 */
[----:B0-----:R-:W-:Y:S02]  /*1aa0*/  IMAD.U32 R4, RZ, RZ, UR4 ;  /* 0x00000004ff047e24 */ /* 0x001fe4000f8e00ff */
[----:B------:R-:W-:Y:S01]  /*1ab0*/  IMAD.U32 R5, RZ, RZ, UR5 ;  /* 0x00000005ff057e24 */ /* 0x000fe2000f8e00ff */
[----:B--2---:R0:W-:Y:S02]  /*1ac0*/  STL [R1], R0 ;  /* 0x0000000001007387 */ /* 0x0041e40000100800 */
[----:B01----:R-:W-:-:S07]  /*1ad0*/  P2R R0, PR, RZ, 0x1 ;  /* 0x00000001ff007803 */ /* 0x003fce0000000000 */
[----:B------:R-:W-:-:S07]  /*1ae0*/  LEPC R20, `(.L_x_55) ;  /* 0x000000001014794e */ /* 0x000fce0000000000 */
[----:B------:R-:W-:Y:S05]  /*1af0*/  CALL.ABS.NOINC R8 ;  /* 0x0000000008007343 */ /* 0x000fea0003c00000 */
.L_x_55:
[----:B------:R-:W-:-:S13]  /*1b00*/  ISETP.NE.AND P6, PT, R26, 0x1, PT ;  /* 0x000000011a00780c */ /* 0x000fda0003fc5270 */
[----:B------:R-:W-:Y:S05]  /*1b10*/  @!P6 BRA `(.L_x_40) ;  /* 0x000000000074e947 */ /* 0x000fea0003800000 */
[----:B------:R-:W-:Y:S02]  /*1b20*/  R2UR UR4, R28 ;  /* 0x000000001c0472ca */ /* 0x000fe400000e0000 */
[----:B------:R-:W-:-:S13]  /*1b30*/  R2UR UR5, R29 ;  /* 0x000000001d0572ca */ /* 0x000fda00000e0000 */
[----:B------:R-:W2:Y:S01]  /*1b40*/  LDG.E R0, desc[UR4][R18.64+0x4] ;  /* 0x0000040412007981 */ /* 0x000ea2000c1e1900 */
[----:B------:R-:W-:Y:S01]  /*1b50*/  MOV R16, 0x18 ;  /* 0x0000001800107802 */ /* 0x000fe20000000f00 */
[----:B------:R-:W0:Y:S01]  /*1b60*/  LDCU.64 UR4, c[0x4][0x8] ;  /* 0x01000100ff0477ac */ /* 0x000e220008000a00 */
[----:B------:R-:W-:Y:S01]  /*1b70*/  ISETP.NE.AND P0, PT, R26, 0x2, PT ;  /* 0x000000021a00780c */ /* 0x000fe20003f05270 */
[----:B------:R-:W-:Y:S01]  /*1b80*/  IMAD.MOV.U32 R6, RZ, RZ, R22 ;  /* 0x000000ffff067224 */ /* 0x000fe200078e0016 */
[----:B------:R1:W3:Y:S01]  /*1b90*/  LDC.64 R8, c[0x4][R16] ;  /* 0x0100000010087b82 */ /* 0x0002e20000000a00 */
[----:B------:R-:W-:Y:S02]  /*1ba0*/  IMAD.MOV.U32 R7, RZ, RZ, R2 ;  /* 0x000000ffff077224 */ /* 0x000fe400078e0002 */
[----:B0-----:R-:W-:Y:S02]  /*1bb0*/  IMAD.U32 R4, RZ, RZ, UR4 ;  /* 0x00000004ff047e24 */ /* 0x001fe4000f8e00ff */
[----:B------:R-:W-:Y:S01]  /*1bc0*/  IMAD.U32 R5, RZ, RZ, UR5 ;  /* 0x00000005ff057e24 */ /* 0x000fe2000f8e00ff */
[----:B--2---:R0:W-:Y:S02]  /*1bd0*/  STL [R1], R0 ;  /* 0x0000000001007387 */ /* 0x0041e40000100800 */
[----:B01-3--:R-:W-:-:S07]  /*1be0*/  P2R R0, PR, RZ, 0x1 ;  /* 0x00000001ff007803 */ /* 0x00bfce0000000000 */
[----:B------:R-:W-:-:S07]  /*1bf0*/  LEPC R20, `(.L_x_56) ;  /* 0x000000001014794e */ /* 0x000fce0000000000 */
[----:B------:R-:W-:Y:S05]  /*1c00*/  CALL.ABS.NOINC R8 ;  /* 0x0000000008007343 */ /* 0x000fea0003c00000 */
.L_x_56:
[----:B------:R-:W-:-:S13]  /*1c10*/  ISETP.NE.AND P6, PT, R26, 0x2, PT ;  /* 0x000000021a00780c */ /* 0x000fda0003fc5270 */
[----:B------:R-:W-:Y:S05]  /*1c20*/  @!P6 BRA `(.L_x_40) ;  /* 0x000000000030e947 */ /* 0x000fea0003800000 */
[----:B------:R-:W-:Y:S02]  /*1c30*/  R2UR UR4, R28 ;  /* 0x000000001c0472ca */ /* 0x000fe400000e0000 */
[----:B------:R-:W-:-:S13]  /*1c40*/  R2UR UR5, R29 ;  /* 0x000000001d0572ca */ /* 0x000fda00000e0000 */
[----:B------:R-:W2:Y:S01]  /*1c50*/  LDG.E R18, desc[UR4][R18.64+0x8] ;  /* 0x0000080412127981 */ /* 0x000ea2000c1e1900 */
[----:B------:R-:W0:Y:S01]  /*1c60*/  LDC.64 R16, c[0x4][R16] ;  /* 0x0100000010107b82 */ /* 0x000e220000000a00 */
[----:B------:R-:W1:Y:S01]  /*1c70*/  LDCU.64 UR4, c[0x4][0x8] ;  /* 0x01000100ff0477ac */ /* 0x000e620008000a00 */
[----:B------:R-:W-:Y:S02]  /*1c80*/  IMAD.MOV.U32 R6, RZ, RZ, R22 ;  /* 0x000000ffff067224 */ /* 0x000fe400078e0016 */
[----:B------:R-:W-:Y:S02]  /*1c90*/  IMAD.MOV.U32 R7, RZ, RZ, R2 ;  /* 0x000000ffff077224 */ /* 0x000fe400078e0002 */
[----:B-1----:R-:W-:Y:S02]  /*1ca0*/  IMAD.U32 R4, RZ, RZ, UR4 ;  /* 0x00000004ff047e24 */ /* 0x002fe4000f8e00ff */
[----:B------:R-:W-:Y:S01]  /*1cb0*/  IMAD.U32 R5, RZ, RZ, UR5 ;  /* 0x00000005ff057e24 */ /* 0x000fe2000f8e00ff */
[----:B0-2---:R1:W-:Y:S06]  /*1cc0*/  STL [R1], R18 ;  /* 0x0000001201007387 */ /* 0x0053ec0000100800 */
[----:B------:R-:W-:-:S07]  /*1cd0*/  LEPC R20, `(.L_x_40) ;  /* 0x000000001014794e */ /* 0x000fce0000000000 */
[----:B-1----:R-:W-:Y:S05]  /*1ce0*/  CALL.ABS.NOINC R16 ;  /* 0x0000000010007343 */ /* 0x002fea0003c00000 */
.L_x_40:
[----:B------:R-:W-:Y:S01]  /*1cf0*/  MOV R0, 0x18 ;  /* 0x0000001800007802 */ /* 0x000fe20000000f00 */
[----:B------:R-:W1:Y:S01]  /*1d00*/  LDCU.64 UR4, c[0x4][0x10] ;  /* 0x01000200ff0477ac */ /* 0x000e620008000a00 */
[----:B------:R-:W-:Y:S02]  /*1d10*/  CS2R R6, SRZ ;  /* 0x0000000000067805 */ /* 0x000fe4000001ff00 */
[----:B------:R2:W3:Y:S01]  /*1d20*/  LDC.64 R8, c[0x4][R0] ;  /* 0x0100000000087b82 */ /* 0x0004e20000000a00 */
[----:B-1----:R-:W-:Y:S02]  /*1d30*/  IMAD.U32 R4, RZ, RZ, UR4 ;  /* 0x00000004ff047e24 */ /* 0x002fe4000f8e00ff */
[----:B--2---:R-:W-:-:S07]  /*1d40*/  IMAD.U32 R5, RZ, RZ, UR5 ;  /* 0x00000005ff057e24 */ /* 0x004fce000f8e00ff */
[----:B------:R-:W-:-:S07]  /*1d50*/  LEPC R20, `(.L_x_57) ;  /* 0x000000001014794e */ /* 0x000fce0000000000 */
[----:B0--3--:R-:W-:Y:S05]  /*1d60*/  CALL.ABS.NOINC R8 ;  /* 0x0000000008007343 */ /* 0x009fea0003c00000 */
.L_x_57:
[----:B------:R-:W-:-:S13]  /*1d70*/  ISETP.NE.AND P6, PT, R27, RZ, PT ;  /* 0x000000ff1b00720c */ /* 0x000fda0003fc5270 */
[----:B------:R-:W-:Y:S05]  /*1d80*/  @P6 BRA `(.L_x_58) ;  /* 0xffffffe000e86947 */ /* 0x000fea000383ffff */
[----:B------:R-:W-:Y:S05]  /*1d90*/  EXIT ;  /* 0x000000000000794d */ /* 0x000fea0003800000 */
.L_x_59:
        /* <DEDUP_REMOVED lines=14> */
.L_x_61:


//--------------------- .nv.global.init           --------------------------
	.section	.nv.global.init,"aw",@progbits
.nv.global.init:
	.type		$str$2,@object
	.size		$str$2,($str$1 - $str$2)
$str$2:
        /*0000*/ 	.byte	0x0a, 0x00
	.type		$str$1,@object
	.size		$str$1,($str - $str$1)
$str$1:
        /*0002*/ 	.byte	0x25, 0x64, 0x20, 0x00
	.type		$str,@object
	.size		$str,(.L_0 - $str)
$str:
        /*0006*/ 	.byte	0x0a, 0x64, 0x65, 0x76, 0x69, 0x63, 0x65, 0x3a, 0x0a, 0x00
.L_0:


//--------------------- .nv.shared._Z3caliiiiiiiPimii --------------------------
	.section	.nv.shared._Z3caliiiiiiiPimii,"aw",@nobits
	.sectionflags	@""
	.align	4
.nv.shared._Z3caliiiiiiiPimii:
	.zero		13312


//--------------------- .nv.shared.reserved.0     --------------------------
	.section	.nv.shared.reserved.0,"aw",@nobits
	.weak		__nv_reservedSMEM_offset_0_alias
	.size		__nv_reservedSMEM_offset_0_alias, 0, 64
	.other		__nv_reservedSMEM_offset_0_alias,@"STO_CUDA_RESERVED_SHARED STV_DEFAULT"
__nv_reservedSMEM_offset_0_alias:
	.zero		0
	.zero		64


//--------------------- .nv.constant0._Z3caliiiiiiiPimii --------------------------
	.section	.nv.constant0._Z3caliiiiiiiPimii,"a",@progbits
	.sectionflags	@""
	.align	4
.nv.constant0._Z3caliiiiiiiPimii:
	.zero		952


//--------------------- .nv.constant0._Z4testPimi --------------------------
	.section	.nv.constant0._Z4testPimi,"a",@progbits
	.sectionflags	@""
	.align	4
.nv.constant0._Z4testPimi:
	.zero		916


//--------------------- SYMBOLS --------------------------

	.type		.nv.reservedSmem.offset0,@object
	.size		.nv.reservedSmem.offset0,0x4
	.type		.nv.reservedSmem.cap,@object
	.size		.nv.reservedSmem.cap,0x4
	.type		vprintf,@function
